//
// Generated by NVIDIA NVVM Compiler
//
// Compiler Build ID: CL-36424714
// Cuda compilation tools, release 13.0, V13.0.88
// Based on NVVM 20.0.0
//

.version 9.0
.target sm_100
.address_size 64

	// .globl	_Z8mergeGPUPiS_S_ii
.global .align 4 .b8 precalc_xorwow_matrix[102400];
.global .align 4 .b8 precalc_xorwow_offset_matrix[102400];
.global .align 4 .b8 mrg32k3aM1[2304];
.global .align 4 .b8 mrg32k3aM2[2304];
.global .align 4 .b8 mrg32k3aM1SubSeq[2016];
.global .align 4 .b8 mrg32k3aM2SubSeq[2016];
.global .align 4 .b8 mrg32k3aM1Seq[2304];
.global .align 4 .b8 mrg32k3aM2Seq[2304];
.const .align 8 .b8 __cr_lgamma_table[72];

.visible .entry _Z8mergeGPUPiS_S_ii(
	.param .u64 .ptr .align 1 _Z8mergeGPUPiS_S_ii_param_0,
	.param .u64 .ptr .align 1 _Z8mergeGPUPiS_S_ii_param_1,
	.param .u64 .ptr .align 1 _Z8mergeGPUPiS_S_ii_param_2,
	.param .u32 _Z8mergeGPUPiS_S_ii_param_3,
	.param .u32 _Z8mergeGPUPiS_S_ii_param_4
)
{
	.reg .pred 	%p<40>;
	.reg .b32 	%r<148>;
	.reg .b64 	%rd<84>;

	ld.param.u64 	%rd27, [_Z8mergeGPUPiS_S_ii_param_0];
	ld.param.u64 	%rd28, [_Z8mergeGPUPiS_S_ii_param_1];
	ld.param.u64 	%rd29, [_Z8mergeGPUPiS_S_ii_param_2];
	ld.param.u32 	%r60, [_Z8mergeGPUPiS_S_ii_param_3];
	ld.param.u32 	%r61, [_Z8mergeGPUPiS_S_ii_param_4];
	cvta.to.global.u64 	%rd1, %rd29;
	cvta.to.global.u64 	%rd2, %rd28;
	cvta.to.global.u64 	%rd3, %rd27;
	mov.u32 	%r62, %ctaid.x;
	mov.u32 	%r63, %ntid.x;
	mov.u32 	%r64, %tid.x;
	mad.lo.s32 	%r65, %r62, %r63, %r64;
	shl.b32 	%r1, %r65, 3;
	add.s32 	%r2, %r61, %r60;
	setp.ge.s32 	%p1, %r1, %r2;
	@%p1 bra 	$L__BB0_30;
	setp.gt.s32 	%p2, %r1, %r61;
	sub.s32 	%r67, %r1, %r61;
	selp.b32 	%r121, %r67, 0, %p2;
	min.s32 	%r120, %r1, %r60;
	setp.gt.s32 	%p3, %r121, %r120;
	@%p3 bra 	$L__BB0_7;
$L__BB0_2:
	add.s32 	%r68, %r120, %r121;
	shr.u32 	%r69, %r68, 31;
	add.s32 	%r70, %r68, %r69;
	shr.s32 	%r124, %r70, 1;
	sub.s32 	%r8, %r1, %r124;
	setp.lt.s32 	%p4, %r68, 2;
	setp.ge.s32 	%p5, %r8, %r61;
	mul.wide.s32 	%rd30, %r124, 4;
	add.s64 	%rd4, %rd3, %rd30;
	or.pred  	%p6, %p4, %p5;
	@%p6 bra 	$L__BB0_4;
	ld.global.u32 	%r72, [%rd4+-4];
	mul.wide.s32 	%rd31, %r8, 4;
	add.s64 	%rd32, %rd2, %rd31;
	ld.global.u32 	%r73, [%rd32];
	setp.gt.s32 	%p7, %r72, %r73;
	mov.u32 	%r123, %r124;
	@%p7 bra 	$L__BB0_6;
$L__BB0_4:
	setp.lt.s32 	%p8, %r8, 1;
	setp.ge.s32 	%p9, %r124, %r60;
	or.pred  	%p10, %p9, %p8;
	@%p10 bra 	$L__BB0_7;
	add.s32 	%r74, %r8, -1;
	mul.wide.u32 	%rd33, %r74, 4;
	add.s64 	%rd34, %rd2, %rd33;
	ld.global.u32 	%r75, [%rd34];
	ld.global.u32 	%r76, [%rd4];
	setp.le.s32 	%p11, %r75, %r76;
	mov.u32 	%r121, %r124;
	mov.u32 	%r123, %r120;
	@%p11 bra 	$L__BB0_7;
$L__BB0_6:
	setp.le.s32 	%p12, %r121, %r123;
	mov.u32 	%r120, %r123;
	@%p12 bra 	$L__BB0_2;
$L__BB0_7:
	add.s32 	%r78, %r1, 8;
	min.s32 	%r12, %r78, %r2;
	setp.gt.s32 	%p13, %r12, %r61;
	sub.s32 	%r79, %r12, %r61;
	selp.b32 	%r126, %r79, 0, %p13;
	min.s32 	%r125, %r12, %r60;
	setp.gt.s32 	%p14, %r126, %r125;
	@%p14 bra 	$L__BB0_13;
$L__BB0_8:
	add.s32 	%r80, %r125, %r126;
	shr.u32 	%r81, %r80, 31;
	add.s32 	%r82, %r80, %r81;
	shr.s32 	%r129, %r82, 1;
	sub.s32 	%r18, %r12, %r129;
	setp.lt.s32 	%p15, %r80, 2;
	setp.ge.s32 	%p16, %r18, %r61;
	mul.wide.s32 	%rd35, %r129, 4;
	add.s64 	%rd5, %rd3, %rd35;
	or.pred  	%p17, %p15, %p16;
	@%p17 bra 	$L__BB0_10;
	ld.global.u32 	%r84, [%rd5+-4];
	mul.wide.s32 	%rd36, %r18, 4;
	add.s64 	%rd37, %rd2, %rd36;
	ld.global.u32 	%r85, [%rd37];
	setp.gt.s32 	%p18, %r84, %r85;
	mov.u32 	%r128, %r129;
	@%p18 bra 	$L__BB0_12;
$L__BB0_10:
	setp.lt.s32 	%p19, %r18, 1;
	setp.ge.s32 	%p20, %r129, %r60;
	or.pred  	%p21, %p20, %p19;
	@%p21 bra 	$L__BB0_13;
	add.s32 	%r86, %r18, -1;
	mul.wide.u32 	%rd38, %r86, 4;
	add.s64 	%rd39, %rd2, %rd38;
	ld.global.u32 	%r87, [%rd39];
	ld.global.u32 	%r88, [%rd5];
	setp.le.s32 	%p22, %r87, %r88;
	mov.u32 	%r126, %r129;
	mov.u32 	%r128, %r125;
	@%p22 bra 	$L__BB0_13;
$L__BB0_12:
	setp.le.s32 	%p23, %r126, %r128;
	mov.u32 	%r125, %r128;
	@%p23 bra 	$L__BB0_8;
$L__BB0_13:
	sub.s32 	%r22, %r1, %r124;
	sub.s32 	%r23, %r129, %r124;
	add.s32 	%r90, %r22, %r129;
	sub.s32 	%r24, %r12, %r90;
	min.s32 	%r91, %r23, %r24;
	setp.lt.s32 	%p24, %r91, 1;
	mov.b32 	%r140, 0;
	mov.u32 	%r139, %r140;
	mov.u32 	%r141, %r140;
	@%p24 bra 	$L__BB0_16;
	mul.wide.s32 	%rd40, %r1, 4;
	add.s64 	%rd6, %rd1, %rd40;
	mul.wide.s32 	%rd41, %r22, 4;
	add.s64 	%rd7, %rd2, %rd41;
	mul.wide.s32 	%rd42, %r124, 4;
	add.s64 	%rd8, %rd3, %rd42;
	mov.b32 	%r141, 0;
	mov.u32 	%r139, %r141;
	mov.u32 	%r140, %r141;
$L__BB0_15:
	mul.wide.u32 	%rd43, %r140, 4;
	add.s64 	%rd44, %rd8, %rd43;
	ld.global.u32 	%r93, [%rd44];
	mul.wide.u32 	%rd45, %r139, 4;
	add.s64 	%rd46, %rd7, %rd45;
	ld.global.u32 	%r95, [%rd46];
	setp.gt.s32 	%p25, %r93, %r95;
	setp.le.s32 	%p26, %r93, %r95;
	selp.u32 	%r97, 1, 0, %p26;
	add.s32 	%r140, %r140, %r97;
	selp.u32 	%r98, 1, 0, %p25;
	add.s32 	%r139, %r139, %r98;
	min.s32 	%r99, %r93, %r95;
	mul.wide.u32 	%rd47, %r141, 4;
	add.s64 	%rd48, %rd6, %rd47;
	st.global.u32 	[%rd48], %r99;
	add.s32 	%r141, %r141, 1;
	setp.lt.s32 	%p27, %r140, %r23;
	setp.lt.s32 	%p28, %r139, %r24;
	and.pred  	%p29, %p27, %p28;
	@%p29 bra 	$L__BB0_15;
$L__BB0_16:
	setp.ge.s32 	%p30, %r139, %r24;
	@%p30 bra 	$L__BB0_23;
	add.s32 	%r28, %r124, %r12;
	add.s32 	%r101, %r129, %r139;
	sub.s32 	%r102, %r28, %r101;
	and.b32  	%r29, %r102, 3;
	setp.eq.s32 	%p31, %r29, 0;
	mov.u32 	%r136, %r139;
	@%p31 bra 	$L__BB0_20;
	mul.wide.s32 	%rd49, %r1, 4;
	mul.wide.u32 	%rd50, %r141, 4;
	add.s64 	%rd51, %rd49, %rd50;
	add.s64 	%rd79, %rd1, %rd51;
	mul.wide.s32 	%rd52, %r124, 4;
	sub.s64 	%rd53, %rd49, %rd52;
	add.s64 	%rd10, %rd2, %rd53;
	neg.s32 	%r133, %r29;
	add.s32 	%r141, %r141, %r29;
	mov.u32 	%r136, %r139;
$L__BB0_19:
	.pragma "nounroll";
	mul.wide.s32 	%rd54, %r136, 4;
	add.s64 	%rd55, %rd10, %rd54;
	add.s32 	%r136, %r136, 1;
	ld.global.u32 	%r103, [%rd55];
	st.global.u32 	[%rd79], %r103;
	add.s64 	%rd79, %rd79, 4;
	add.s32 	%r133, %r133, 1;
	setp.ne.s32 	%p32, %r133, 0;
	@%p32 bra 	$L__BB0_19;
$L__BB0_20:
	sub.s32 	%r104, %r129, %r28;
	add.s32 	%r105, %r139, %r1;
	add.s32 	%r106, %r104, %r105;
	setp.gt.u32 	%p33, %r106, -4;
	@%p33 bra 	$L__BB0_23;
	mul.wide.s32 	%rd56, %r1, 4;
	mul.wide.s32 	%rd57, %r124, 4;
	sub.s64 	%rd58, %rd56, %rd57;
	add.s64 	%rd59, %rd58, %rd2;
	add.s64 	%rd13, %rd59, 8;
	mul.wide.u32 	%rd60, %r141, 4;
	add.s64 	%rd61, %rd56, %rd60;
	add.s64 	%rd62, %rd61, %rd1;
	add.s64 	%rd82, %rd62, 8;
$L__BB0_22:
	mul.wide.s32 	%rd63, %r136, 4;
	add.s64 	%rd64, %rd13, %rd63;
	ld.global.u32 	%r107, [%rd64+-8];
	st.global.u32 	[%rd82+-8], %r107;
	ld.global.u32 	%r108, [%rd64+-4];
	st.global.u32 	[%rd82+-4], %r108;
	ld.global.u32 	%r109, [%rd64];
	st.global.u32 	[%rd82], %r109;
	add.s32 	%r136, %r136, 4;
	ld.global.u32 	%r110, [%rd64+4];
	add.s32 	%r141, %r141, 4;
	st.global.u32 	[%rd82+4], %r110;
	add.s64 	%rd82, %rd82, 16;
	setp.lt.s32 	%p34, %r136, %r24;
	@%p34 bra 	$L__BB0_22;
$L__BB0_23:
	setp.ge.s32 	%p35, %r140, %r23;
	@%p35 bra 	$L__BB0_30;
	add.s32 	%r111, %r124, %r140;
	sub.s32 	%r112, %r129, %r111;
	and.b32  	%r46, %r112, 3;
	setp.eq.s32 	%p36, %r46, 0;
	mov.u32 	%r147, %r140;
	@%p36 bra 	$L__BB0_27;
	mul.wide.s32 	%rd65, %r1, 4;
	mul.wide.u32 	%rd66, %r141, 4;
	add.s64 	%rd67, %rd65, %rd66;
	add.s64 	%rd81, %rd1, %rd67;
	mul.wide.s32 	%rd68, %r124, 4;
	mul.wide.u32 	%rd69, %r140, 4;
	add.s64 	%rd70, %rd68, %rd69;
	add.s64 	%rd80, %rd3, %rd70;
	neg.s32 	%r142, %r46;
	add.s32 	%r141, %r141, %r46;
	add.s32 	%r147, %r140, %r46;
$L__BB0_26:
	.pragma "nounroll";
	ld.global.u32 	%r113, [%rd80];
	st.global.u32 	[%rd81], %r113;
	add.s64 	%rd81, %rd81, 4;
	add.s64 	%rd80, %rd80, 4;
	add.s32 	%r142, %r142, 1;
	setp.ne.s32 	%p37, %r142, 0;
	@%p37 bra 	$L__BB0_26;
$L__BB0_27:
	sub.s32 	%r114, %r124, %r129;
	add.s32 	%r115, %r114, %r140;
	setp.gt.u32 	%p38, %r115, -4;
	@%p38 bra 	$L__BB0_30;
	mul.wide.s32 	%rd71, %r124, 4;
	add.s64 	%rd72, %rd71, %rd3;
	add.s64 	%rd21, %rd72, 8;
	mul.wide.s32 	%rd73, %r1, 4;
	mul.wide.u32 	%rd74, %r141, 4;
	add.s64 	%rd75, %rd73, %rd74;
	add.s64 	%rd76, %rd75, %rd1;
	add.s64 	%rd83, %rd76, 8;
$L__BB0_29:
	mul.wide.s32 	%rd77, %r147, 4;
	add.s64 	%rd78, %rd21, %rd77;
	ld.global.u32 	%r116, [%rd78+-8];
	st.global.u32 	[%rd83+-8], %r116;
	ld.global.u32 	%r117, [%rd78+-4];
	st.global.u32 	[%rd83+-4], %r117;
	ld.global.u32 	%r118, [%rd78];
	st.global.u32 	[%rd83], %r118;
	add.s32 	%r147, %r147, 4;
	ld.global.u32 	%r119, [%rd78+4];
	st.global.u32 	[%rd83+4], %r119;
	add.s64 	%rd83, %rd83, 16;
	setp.lt.s32 	%p39, %r147, %r23;
	@%p39 bra 	$L__BB0_29;
$L__BB0_30:
	ret;

}


// ===== COMPILED SASS (sm_100) =====

	.target	sm_100

	.elftype	@"ET_EXEC"


//--------------------- .note.nv.tkinfo           --------------------------
	.section	.note.nv.tkinfo,"",@"SHT_NOTE"
	.sectionflags	@"SHF_NOTE_NV_TKINFO"
	.tkinfo
        /*0018*/ 	.word	0x00000002
        /*0030*/ 	.string	""
        /*0030*/ 	.string	"ptxas"
        /*0030*/ 	.string	"Cuda compilation tools, release 13.0, V13.0.88"
        /*0030*/ 	.string	"Build cuda_13.0.r13.0/compiler.36424714_0"
        /*0030*/ 	.string	"-arch sm_100 -m 64 "



//--------------------- .note.nv.cuinfo           --------------------------
	.section	.note.nv.cuinfo,"",@"SHT_NOTE"
	.sectionflags	@"SHF_NOTE_NV_CUINFO"
        /*0018*/ 	.short	0x0002
        /*001a*/ 	.short	0x0064
        /*001c*/ 	.short	0x0082
	.zero		2


//--------------------- .nv.info                  --------------------------
	.section	.nv.info,"",@"SHT_CUDA_INFO"
	.align	4


	//----- nvinfo : EIATTR_REGCOUNT
	.align		4
        /*0000*/ 	.byte	0x04, 0x2f
        /*0002*/ 	.short	(.L_10 - .L_9)
	.align		4
.L_9:
        /*0004*/ 	.word	index@(_Z8mergeGPUPiS_S_ii)
        /*0008*/ 	.word	0x00000020


	//----- nvinfo : EIATTR_FRAME_SIZE
	.align		4
.L_10:
        /*000c*/ 	.byte	0x04, 0x11
        /*000e*/ 	.short	(.L_12 - .L_11)
	.align		4
.L_11:
        /*0010*/ 	.word	index@(_Z8mergeGPUPiS_S_ii)
        /*0014*/ 	.word	0x00000000


	//----- nvinfo : EIATTR_MIN_STACK_SIZE
	.align		4
.L_12:
        /*0018*/ 	.byte	0x04, 0x12
        /*001a*/ 	.short	(.L_14 - .L_13)
	.align		4
.L_13:
        /*001c*/ 	.word	index@(_Z8mergeGPUPiS_S_ii)
        /*0020*/ 	.word	0x00000000
.L_14:


//--------------------- .nv.compat                --------------------------
	.section	.nv.compat,"",@"SHT_CUDA_COMPAT_INFO"
	.align	4
        /*0000*/ 	.byte	0x02, 0x09, 0x00, 0x00, 0x02, 0x02, 0x01, 0x00, 0x02, 0x05, 0x05, 0x00, 0x03, 0x07, 0x01, 0x01
        /*0010*/ 	.byte	0x02, 0x03, 0x00, 0x00, 0x02, 0x06, 0x01, 0x00, 0x04, 0x0b, 0x08, 0x00, 0x09, 0x00, 0x00, 0x00
        /*0020*/ 	.byte	0x00, 0x00, 0x00, 0x00


//--------------------- .nv.info._Z8mergeGPUPiS_S_ii --------------------------
	.section	.nv.info._Z8mergeGPUPiS_S_ii,"",@"SHT_CUDA_INFO"
	.sectionflags	@""
	.align	4


	//----- nvinfo : EIATTR_CUDA_API_VERSION
	.align		4
        /*0000*/ 	.byte	0x04, 0x37
        /*0002*/ 	.short	(.L_16 - .L_15)
.L_15:
        /*0004*/ 	.word	0x00000082


	//----- nvinfo : EIATTR_KPARAM_INFO
	.align		4
.L_16:
        /*0008*/ 	.byte	0x04, 0x17
        /*000a*/ 	.short	(.L_18 - .L_17)
.L_17:
        /*000c*/ 	.word	0x00000000
        /*0010*/ 	.short	0x0004
        /*0012*/ 	.short	0x001c
        /*0014*/ 	.byte	0x00, 0xf0, 0x11, 0x00


	//----- nvinfo : EIATTR_KPARAM_INFO
	.align		4
.L_18:
        /*0018*/ 	.byte	0x04, 0x17
        /*001a*/ 	.short	(.L_20 - .L_19)
.L_19:
        /*001c*/ 	.word	0x00000000
        /*0020*/ 	.short	0x0003
        /*0022*/ 	.short	0x0018
        /*0024*/ 	.byte	0x00, 0xf0, 0x11, 0x00


	//----- nvinfo : EIATTR_KPARAM_INFO
	.align		4
.L_20:
        /*0028*/ 	.byte	0x04, 0x17
        /*002a*/ 	.short	(.L_22 - .L_21)
.L_21:
        /*002c*/ 	.word	0x00000000
        /*0030*/ 	.short	0x0002
        /*0032*/ 	.short	0x0010
        /*0034*/ 	.byte	0x00, 0xf5, 0x21, 0x00


	//----- nvinfo : EIATTR_KPARAM_INFO
	.align		4
.L_22:
        /*0038*/ 	.byte	0x04, 0x17
        /*003a*/ 	.short	(.L_24 - .L_23)
.L_23:
        /*003c*/ 	.word	0x00000000
        /*0040*/ 	.short	0x0001
        /*0042*/ 	.short	0x0008
        /*0044*/ 	.byte	0x00, 0xf5, 0x21, 0x00


	//----- nvinfo : EIATTR_KPARAM_INFO
	.align		4
.L_24:
        /*0048*/ 	.byte	0x04, 0x17
        /*004a*/ 	.short	(.L_26 - .L_25)
.L_25:
        /*004c*/ 	.word	0x00000000
        /*0050*/ 	.short	0x0000
        /*0052*/ 	.short	0x0000
        /*0054*/ 	.byte	0x00, 0xf5, 0x21, 0x00


	//----- nvinfo : EIATTR_SPARSE_MMA_MASK
	.align		4
.L_26:
        /*0058*/ 	.byte	0x03, 0x50
        /*005a*/ 	.short	0x0000


	//----- nvinfo : EIATTR_MAXREG_COUNT
	.align		4
        /*005c*/ 	.byte	0x03, 0x1b
        /*005e*/ 	.short	0x00ff


	//----- nvinfo : EIATTR_MERCURY_ISA_VERSION
	.align		4
        /*0060*/ 	.byte	0x03, 0x5f
        /*0062*/ 	.short	0x0101


	//----- nvinfo : EIATTR_VRC_CTA_INIT_COUNT
	.align		4
        /*0064*/ 	.byte	0x02, 0x4a
	.zero		1
	.zero		1


	//----- nvinfo : EIATTR_EXIT_INSTR_OFFSETS
	.align		4
        /*0068*/ 	.byte	0x04, 0x1c
        /*006a*/ 	.short	(.L_28 - .L_27)


	//   ....[0]....
.L_27:
        /*006c*/ 	.word	0x000000a0


	//   ....[1]....
        /*0070*/ 	.word	0x00001240


	//   ....[2]....
        /*0074*/ 	.word	0x00001460


	//   ....[3]....
        /*0078*/ 	.word	0x00001a60


	//   ....[4]....
        /*007c*/ 	.word	0x00001b00


	//----- nvinfo : EIATTR_CRS_STACK_SIZE
	.align		4
.L_28:
        /*0080*/ 	.byte	0x04, 0x1e
        /*0082*/ 	.short	(.L_30 - .L_29)
.L_29:
        /*0084*/ 	.word	0x00000000


	//----- nvinfo : EIATTR_CBANK_PARAM_SIZE
	.align		4
.L_30:
        /*0088*/ 	.byte	0x03, 0x19
        /*008a*/ 	.short	0x0020


	//----- nvinfo : EIATTR_PARAM_CBANK
	.align		4
        /*008c*/ 	.byte	0x04, 0x0a
        /*008e*/ 	.short	(.L_32 - .L_31)
	.align		4
.L_31:
        /*0090*/ 	.word	index@(.nv.constant0._Z8mergeGPUPiS_S_ii)
        /*0094*/ 	.short	0x0380
        /*0096*/ 	.short	0x0020


	//----- nvinfo : EIATTR_SW_WAR
	.align		4
.L_32:
        /*0098*/ 	.byte	0x04, 0x36
        /*009a*/ 	.short	(.L_34 - .L_33)
.L_33:
        /*009c*/ 	.word	0x00000008
.L_34:


//--------------------- .nv.callgraph             --------------------------
	.section	.nv.callgraph,"",@"SHT_CUDA_CALLGRAPH"
	.align	4
	.sectionentsize	8
	.align		4
        /*0000*/ 	.word	0x00000000
	.align		4
        /*0004*/ 	.word	0xffffffff
	.align		4
        /*0008*/ 	.word	0x00000000
	.align		4
        /*000c*/ 	.word	0xfffffffe
	.align		4
        /*0010*/ 	.word	0x00000000
	.align		4
        /*0014*/ 	.word	0xfffffffd
	.align		4
        /*0018*/ 	.word	0x00000000
	.align		4
        /*001c*/ 	.word	0xfffffffc


//--------------------- .nv.constant4             --------------------------
	.section	.nv.constant4,"a",@progbits
	.align	8
	.align		8
.nv.constant4:
        /*0000*/ 	.dword	precalc_xorwow_matrix
	.align		8
        /*0008*/ 	.dword	precalc_xorwow_offset_matrix
	.align		8
        /*0010*/ 	.dword	mrg32k3aM1
	.align		8
        /*0018*/ 	.dword	mrg32k3aM2
	.align		8
        /*0020*/ 	.dword	mrg32k3aM1SubSeq
	.align		8
        /*0028*/ 	.dword	mrg32k3aM2SubSeq
	.align		8
        /*0030*/ 	.dword	mrg32k3aM1Seq
	.align		8
        /*0038*/ 	.dword	mrg32k3aM2Seq


//--------------------- .nv.constant3             --------------------------
	.section	.nv.constant3,"a",@progbits
	.align	8
.nv.constant3:
	.type		__cr_lgamma_table,@object
	.size		__cr_lgamma_table,(.L_8 - __cr_lgamma_table)
__cr_lgamma_table:
        /*0000*/ 	.byte	0x00, 0x00, 0x00, 0x00, 0x00, 0x00, 0x00, 0x00, 0x00, 0x00, 0x00, 0x00, 0x00, 0x00, 0x00, 0x00
        /*0010*/ 	.byte	0xef, 0x39, 0xfa, 0xfe, 0x42, 0x2e, 0xe6, 0x3f, 0x02, 0x20, 0x2a, 0xfa, 0x0b, 0xab, 0xfc, 0x3f
        /*0020*/ 	.byte	0xf9, 0x2c, 0x92, 0x7c, 0xa7, 0x6c, 0x09, 0x40, 0xc9, 0x79, 0x44, 0x3c, 0x64, 0x26, 0x13, 0x40
        /*0030*/ 	.byte	0xca, 0x01, 0xcf, 0x3a, 0x27, 0x51, 0x1a, 0x40, 0x30, 0xcc, 0x2d, 0xf3, 0xe1, 0x0c, 0x21, 0x40
        /*0040*/ 	.byte	0x0d, 0xb7, 0xfc, 0x82, 0x8e, 0x35, 0x25, 0x40
.L_8:


//--------------------- .text._Z8mergeGPUPiS_S_ii --------------------------
	.section	.text._Z8mergeGPUPiS_S_ii,"ax",@progbits
	.align	128
        .global         _Z8mergeGPUPiS_S_ii
        .type           _Z8mergeGPUPiS_S_ii,@function
        .size           _Z8mergeGPUPiS_S_ii,(.L_x_34 - _Z8mergeGPUPiS_S_ii)
        .other          _Z8mergeGPUPiS_S_ii,@"STO_CUDA_ENTRY STV_DEFAULT"
_Z8mergeGPUPiS_S_ii:
.text._Z8mergeGPUPiS_S_ii:
[----:B------:R-:W-:Y:S01]  /*0000*/  LDC R1, c[0x0][0x37c] ;  /* 0x0000df00ff017b82 */ /* 0x000fe20000000800 */
[----:B------:R-:W0:Y:S07]  /*0010*/  S2R R0, SR_TID.X ;  /* 0x0000000000007919 */ /* 0x000e2e0000002100 */
[----:B------:R-:W0:Y:S01]  /*0020*/  S2UR UR4, SR_CTAID.X ;  /* 0x00000000000479c3 */ /* 0x000e220000002500 */
[----:B------:R-:W1:Y:S07]  /*0030*/  LDCU.64 UR6, c[0x0][0x398] ;  /* 0x00007300ff0677ac */ /* 0x000e6e0008000a00 */
[----:B------:R-:W0:Y:S01]  /*0040*/  LDC R3, c[0x0][0x360] ;  /* 0x0000d800ff037b82 */ /* 0x000e220000000800 */
[----:B-1----:R-:W-:-:S04]  /*0050*/  IMAD.U32 R16, RZ, RZ, UR7 ;  /* 0x00000007ff107e24 */ /* 0x002fc8000f8e00ff */
[----:B------:R-:W-:Y:S02]  /*0060*/  VIADD R2, R16, UR6 ;  /* 0x0000000610027c36 */ /* 0x000fe40008000000 */
[----:B0-----:R-:W-:-:S04]  /*0070*/  IMAD R3, R3, UR4, R0 ;  /* 0x0000000403037c24 */ /* 0x001fc8000f8e0200 */
[----:B------:R-:W-:-:S05]  /*0080*/  IMAD.SHL.U32 R3, R3, 0x8, RZ ;  /* 0x0000000803037824 */ /* 0x000fca00078e00ff */
[----:B------:R-:W-:-:S13]  /*0090*/  ISETP.GE.AND P0, PT, R3, R2, PT ;  /* 0x000000020300720c */ /* 0x000fda0003f06270 */
[----:B------:R-:W-:Y:S05]  /*00a0*/  @P0 EXIT ;  /* 0x000000000000094d */ /* 0x000fea0003800000 */
[C---:B------:R-:W-:Y:S01]  /*00b0*/  IMAD.IADD R0, R3.reuse, 0x1, -R16 ;  /* 0x0000000103007824 */ /* 0x040fe200078e0a10 */
[C---:B------:R-:W-:Y:S01]  /*00c0*/  ISETP.GT.AND P0, PT, R3.reuse, R16, PT ;  /* 0x000000100300720c */ /* 0x040fe20003f04270 */
[----:B------:R-:W0:Y:S01]  /*00d0*/  LDCU.64 UR4, c[0x0][0x358] ;  /* 0x00006b00ff0477ac */ /* 0x000e220008000a00 */
[----:B------:R-:W-:Y:S01]  /*00e0*/  VIMNMX R9, PT, PT, R3, UR6, PT ;  /* 0x0000000603097c48 */ /* 0x000fe2000bfe0100 */
[----:B------:R-:W-:Y:S01]  /*00f0*/  BSSY.RECONVERGENT B0, `(.L_x_0) ;  /* 0x000002b000007945 */ /* 0x000fe20003800200 */
[----:B------:R-:W-:Y:S01]  /*0100*/  SEL R0, R0, RZ, P0 ;  /* 0x000000ff00007207 */ /* 0x000fe20000000000 */
[----:B------:R-:W1:Y:S03]  /*0110*/  LDCU UR7, c[0x0][0x398] ;  /* 0x00007300ff0777ac */ /* 0x000e660008000800 */
[----:B------:R-:W-:Y:S01]  /*0120*/  ISETP.GT.AND P0, PT, R0, R9, PT ;  /* 0x000000090000720c */ /* 0x000fe20003f04270 */
[----:B------:R-:W2:-:S12]  /*0130*/  LDCU UR6, c[0x0][0x39c] ;  /* 0x00007380ff0677ac */ /* 0x000e980008000800 */
[----:B0-----:R-:W-:Y:S05]  /*0140*/  @P0 BRA `(.L_x_1) ;  /* 0x0000000000940947 */ /* 0x001fea0003800000 */
[----:B------:R-:W0:Y:S01]  /*0150*/  LDC.64 R4, c[0x0][0x388] ;  /* 0x0000e200ff047b82 */ /* 0x000e220000000a00 */
[----:B------:R-:W-:Y:S01]  /*0160*/  MOV R12, R0 ;  /* 0x00000000000c7202 */ /* 0x000fe20000000f00 */
[----:B------:R-:W-:-:S06]  /*0170*/  IMAD.MOV.U32 R13, RZ, RZ, R9 ;  /* 0x000000ffff0d7224 */ /* 0x000fcc00078e0009 */
[----:B------:R-:W3:Y:S02]  /*0180*/  LDC.64 R6, c[0x0][0x380] ;  /* 0x0000e000ff067b82 */ /* 0x000ee40000000a00 */
.L_x_5:
[----:B------:R-:W-:Y:S01]  /*0190*/  IMAD.IADD R8, R12, 0x1, R13 ;  /* 0x000000010c087824 */ /* 0x000fe200078e020d */
[----:B------:R-:W-:Y:S01]  /*01a0*/  BSSY.RELIABLE B1, `(.L_x_2) ;  /* 0x000001c000017945 */ /* 0x000fe20003800100 */
[----:B--2---:R-:W-:-:S03]  /*01b0*/  IMAD.U32 R16, RZ, RZ, UR6 ;  /* 0x00000006ff107e24 */ /* 0x004fc6000f8e00ff */
[----:B------:R-:W-:-:S04]  /*01c0*/  LEA.HI R0, R8, R8, RZ, 0x1 ;  /* 0x0000000808007211 */ /* 0x000fc800078f08ff */
[----:B------:R-:W-:-:S05]  /*01d0*/  SHF.R.S32.HI R0, RZ, 0x1, R0 ;  /* 0x00000001ff007819 */ /* 0x000fca0000011400 */
[----:B------:R-:W-:-:S05]  /*01e0*/  IMAD.IADD R17, R3, 0x1, -R0 ;  /* 0x0000000103117824 */ /* 0x000fca00078e0a00 */
[----:B------:R-:W-:-:S04]  /*01f0*/  ISETP.GE.AND P0, PT, R17, R16, PT ;  /* 0x000000101100720c */ /* 0x000fc80003f06270 */
[----:B------:R-:W-:Y:S01]  /*0200*/  ISETP.LT.OR P0, PT, R8, 0x2, P0 ;  /* 0x000000020800780c */ /* 0x000fe20000701670 */
[----:B---3--:R-:W-:-:S12]  /*0210*/  IMAD.WIDE R8, R0, 0x4, R6 ;  /* 0x0000000400087825 */ /* 0x008fd800078e0206 */
[----:B------:R-:W-:Y:S05]  /*0220*/  @P0 BRA `(.L_x_3) ;  /* 0x0000000000180947 */ /* 0x000fea0003800000 */
[----:B0-----:R-:W-:Y:S01]  /*0230*/  IMAD.WIDE R10, R17, 0x4, R4 ;  /* 0x00000004110a7825 */ /* 0x001fe200078e0204 */
[----:B------:R-:W2:Y:S05]  /*0240*/  LDG.E R14, desc[UR4][R8.64+-0x4] ;  /* 0xfffffc04080e7981 */ /* 0x000eaa000c1e1900 */
[----:B------:R-:W2:Y:S01]  /*0250*/  LDG.E R11, desc[UR4][R10.64] ;  /* 0x000000040a0b7981 */ /* 0x000ea2000c1e1900 */
[----:B------:R-:W-:Y:S02]  /*0260*/  MOV R15, R0 ;  /* 0x00000000000f7202 */ /* 0x000fe40000000f00 */
[----:B--2---:R-:W-:-:S13]  /*0270*/  ISETP.GT.AND P0, PT, R14, R11, PT ;  /* 0x0000000b0e00720c */ /* 0x004fda0003f04270 */
[----:B------:R-:W-:Y:S05]  /*0280*/  @P0 BRA `(.L_x_4) ;  /* 0x0000000000340947 */ /* 0x000fea0003800000 */
.L_x_3:
[----:B------:R-:W-:-:S04]  /*0290*/  ISETP.GE.AND P0, PT, R17, 0x1, PT ;  /* 0x000000011100780c */ /* 0x000fc80003f06270 */
[----:B-1----:R-:W-:-:S13]  /*02a0*/  ISETP.GE.OR P0, PT, R0, UR7, !P0 ;  /* 0x0000000700007c0c */ /* 0x002fda000c706670 */
[----:B------:R-:W-:Y:S05]  /*02b0*/  @P0 BREAK.RELIABLE B1 ;  /* 0x0000000000010942 */ /* 0x000fea0003800100 */
[----:B------:R-:W-:Y:S05]  /*02c0*/  @P0 BRA `(.L_x_1) ;  /* 0x0000000000340947 */ /* 0x000fea0003800000 */
[----:B------:R-:W-:Y:S01]  /*02d0*/  VIADD R11, R17, 0xffffffff ;  /* 0xffffffff110b7836 */ /* 0x000fe20000000000 */
[----:B------:R-:W2:Y:S03]  /*02e0*/  LDG.E R9, desc[UR4][R8.64] ;  /* 0x0000000408097981 */ /* 0x000ea6000c1e1900 */
[----:B0-----:R-:W-:-:S06]  /*02f0*/  IMAD.WIDE.U32 R10, R11, 0x4, R4 ;  /* 0x000000040b0a7825 */ /* 0x001fcc00078e0004 */
[----:B------:R-:W2:Y:S02]  /*0300*/  LDG.E R10, desc[UR4][R10.64] ;  /* 0x000000040a0a7981 */ /* 0x000ea4000c1e1900 */
[----:B--2---:R-:W-:-:S13]  /*0310*/  ISETP.GT.AND P0, PT, R10, R9, PT ;  /* 0x000000090a00720c */ /* 0x004fda0003f04270 */
[----:B------:R-:W-:Y:S05]  /*0320*/  @!P0 BREAK.RELIABLE B1 ;  /* 0x0000000000018942 */ /* 0x000fea0003800100 */
[----:B------:R-:W-:Y:S05]  /*0330*/  @!P0 BRA `(.L_x_1) ;  /* 0x0000000000188947 */ /* 0x000fea0003800000 */
[----:B------:R-:W-:Y:S02]  /*0340*/  IMAD.MOV.U32 R15, RZ, RZ, R13 ;  /* 0x000000ffff0f7224 */ /* 0x000fe400078e000d */
[----:B------:R-:W-:-:S07]  /*0350*/  IMAD.MOV.U32 R12, RZ, RZ, R0 ;  /* 0x000000ffff0c7224 */ /* 0x000fce00078e0000 */
.L_x_4:
[----:B-1----:R-:W-:Y:S05]  /*0360*/  BSYNC.RELIABLE B1 ;  /* 0x0000000000017941 */ /* 0x002fea0003800100 */
.L_x_2:
[-C--:B------:R-:W-:Y:S02]  /*0370*/  ISETP.GT.AND P0, PT, R12, R15.reuse, PT ;  /* 0x0000000f0c00720c */ /* 0x080fe40003f04270 */
[----:B------:R-:W-:-:S11]  /*0380*/  MOV R13, R15 ;  /* 0x0000000f000d7202 */ /* 0x000fd60000000f00 */
[----:B------:R-:W-:Y:S05]  /*0390*/  @!P0 BRA `(.L_x_5) ;  /* 0xfffffffc007c8947 */ /* 0x000fea000383ffff */
.L_x_1:
[----:B-12---:R-:W-:Y:S05]  /*03a0*/  BSYNC.RECONVERGENT B0 ;  /* 0x0000000000007941 */ /* 0x006fea0003800200 */
.L_x_0:
[----:B------:R-:W-:Y:S05]  /*03b0*/  WARPSYNC.ALL ;  /* 0x0000000000007948 */ /* 0x000fea0003800000 */
[----:B------:R-:W0:Y:S01]  /*03c0*/  LDCU UR6, c[0x0][0x398] ;  /* 0x00007300ff0677ac */ /* 0x000e220008000800 */
[----:B------:R-:W-:Y:S01]  /*03d0*/  VIADDMNMX R6, R3, 0x8, R2, PT ;  /* 0x0000000803067846 */ /* 0x000fe20003800102 */
[----:B------:R-:W-:Y:S01]  /*03e0*/  BSSY.RECONVERGENT B0, `(.L_x_6) ;  /* 0x000002c000007945 */ /* 0x000fe20003800200 */
[----:B------:R-:W1:Y:S02]  /*03f0*/  LDCU UR8, c[0x0][0x398] ;  /* 0x00007300ff0877ac */ /* 0x000e640008000800 */
[C---:B------:R-:W-:Y:S01]  /*0400*/  ISETP.GT.AND P0, PT, R6.reuse, R16, PT ;  /* 0x000000100600720c */ /* 0x040fe20003f04270 */
[----:B------:R-:W-:Y:S01]  /*0410*/  IMAD.IADD R2, R6, 0x1, -R16 ;  /* 0x0000000106027824 */ /* 0x000fe200078e0a10 */
[----:B------:R-:W2:Y:S04]  /*0420*/  LDCU UR7, c[0x0][0x39c] ;  /* 0x00007380ff0777ac */ /* 0x000ea80008000800 */
[----:B------:R-:W-:-:S02]  /*0430*/  SEL R2, R2, RZ, P0 ;  /* 0x000000ff02027207 */ /* 0x000fc40000000000 */
[----:B0-----:R-:W-:-:S04]  /*0440*/  VIMNMX R5, PT, PT, R6, UR6, PT ;  /* 0x0000000606057c48 */ /* 0x001fc8000bfe0100 */
[----:B------:R-:W-:-:S13]  /*0450*/  ISETP.GT.AND P0, PT, R2, R5, PT ;  /* 0x000000050200720c */ /* 0x000fda0003f04270 */
[----:B-12---:R-:W-:Y:S05]  /*0460*/  @P0 BRA `(.L_x_7) ;  /* 0x00000000008c0947 */ /* 0x006fea0003800000 */
[----:B------:R-:W0:Y:S01]  /*0470*/  LDC.64 R8, c[0x0][0x388] ;  /* 0x0000e200ff087b82 */ /* 0x000e220000000a00 */
[----:B------:R-:W-:-:S07]  /*0480*/  IMAD.MOV.U32 R7, RZ, RZ, R5 ;  /* 0x000000ffff077224 */ /* 0x000fce00078e0005 */
[----:B------:R-:W1:Y:S02]  /*0490*/  LDC.64 R10, c[0x0][0x380] ;  /* 0x0000e000ff0a7b82 */ /* 0x000e640000000a00 */
.L_x_11:
[----:B------:R-:W-:Y:S01]  /*04a0*/  IMAD.IADD R4, R2, 0x1, R7 ;  /* 0x0000000102047824 */ /* 0x000fe200078e0207 */
[----:B------:R-:W-:Y:S04]  /*04b0*/  BSSY.RELIABLE B1, `(.L_x_8) ;  /* 0x000001b000017945 */ /* 0x000fe80003800100 */
[----:B------:R-:W-:-:S04]  /*04c0*/  LEA.HI R5, R4, R4, RZ, 0x1 ;  /* 0x0000000404057211 */ /* 0x000fc800078f08ff */
[----:B------:R-:W-:-:S04]  /*04d0*/  SHF.R.S32.HI R5, RZ, 0x1, R5 ;  /* 0x00000001ff057819 */ /* 0x000fc80000011405 */
[----:B------:R-:W-:Y:S01]  /*04e0*/  IADD3 R19, PT, PT, R6, -R5, RZ ;  /* 0x8000000506137210 */ /* 0x000fe20007ffe0ff */
[----:B-1----:R-:W-:-:S03]  /*04f0*/  IMAD.WIDE R12, R5, 0x4, R10 ;  /* 0x00000004050c7825 */ /* 0x002fc600078e020a */
[----:B------:R-:W-:-:S04]  /*0500*/  ISETP.GE.AND P0, PT, R19, UR7, PT ;  /* 0x0000000713007c0c */ /* 0x000fc8000bf06270 */
[----:B------:R-:W-:-:S13]  /*0510*/  ISETP.LT.OR P0, PT, R4, 0x2, P0 ;  /* 0x000000020400780c */ /* 0x000fda0000701670 */
[----:B------:R-:W-:Y:S05]  /*0520*/  @P0 BRA `(.L_x_9) ;  /* 0x0000000000180947 */ /* 0x000fea0003800000 */
[----:B0-----:R-:W-:Y:S01]  /*0530*/  IMAD.WIDE R14, R19, 0x4, R8 ;  /* 0x00000004130e7825 */ /* 0x001fe200078e0208 */
[----:B------:R-:W2:Y:S05]  /*0540*/  LDG.E R4, desc[UR4][R12.64+-0x4] ;  /* 0xfffffc040c047981 */ /* 0x000eaa000c1e1900 */
[----:B------:R-:W2:Y:S01]  /*0550*/  LDG.E R15, desc[UR4][R14.64] ;  /* 0x000000040e0f7981 */ /* 0x000ea2000c1e1900 */
[----:B------:R-:W-:Y:S01]  /*0560*/  IMAD.MOV.U32 R17, RZ, RZ, R5 ;  /* 0x000000ffff117224 */ /* 0x000fe200078e0005 */
[----:B--2---:R-:W-:-:S13]  /*0570*/  ISETP.GT.AND P0, PT, R4, R15, PT ;  /* 0x0000000f0400720c */ /* 0x004fda0003f04270 */
[----:B------:R-:W-:Y:S05]  /*0580*/  @P0 BRA `(.L_x_10) ;  /* 0x0000000000340947 */ /* 0x000fea0003800000 */
.L_x_9:
[----:B------:R-:W-:-:S04]  /*0590*/  ISETP.GE.AND P0, PT, R19, 0x1, PT ;  /* 0x000000011300780c */ /* 0x000fc80003f06270 */
[----:B------:R-:W-:-:S13]  /*05a0*/  ISETP.GE.OR P0, PT, R5, UR8, !P0 ;  /* 0x0000000805007c0c */ /* 0x000fda000c706670 */
        /* <DEDUP_REMOVED lines=9> */
[----:B------:R-:W-:Y:S01]  /*0640*/  IMAD.MOV.U32 R17, RZ, RZ, R7 ;  /* 0x000000ffff117224 */ /* 0x000fe200078e0007 */
[----:B------:R-:W-:-:S07]  /*0650*/  MOV R2, R5 ;  /* 0x0000000500027202 */ /* 0x000fce0000000f00 */
.L_x_10:
[----:B------:R-:W-:Y:S05]  /*0660*/  BSYNC.RELIABLE B1 ;  /* 0x0000000000017941 */ /* 0x000fea0003800100 */
.L_x_8:
[----:B------:R-:W-:Y:S01]  /*0670*/  ISETP.GT.AND P0, PT, R2, R17, PT ;  /* 0x000000110200720c */ /* 0x000fe20003f04270 */
[----:B------:R-:W-:-:S12]  /*0680*/  IMAD.MOV.U32 R7, RZ, RZ, R17 ;  /* 0x000000ffff077224 */ /* 0x000fd800078e0011 */
[----:B------:R-:W-:Y:S05]  /*0690*/  @!P0 BRA `(.L_x_11) ;  /* 0xfffffffc00808947 */ /* 0x000fea000383ffff */
.L_x_7:
[----:B------:R-:W-:Y:S05]  /*06a0*/  BSYNC.RECONVERGENT B0 ;  /* 0x0000000000007941 */ /* 0x000fea0003800200 */
.L_x_6:
[----:B------:R-:W-:Y:S05]  /*06b0*/  WARPSYNC.ALL ;  /* 0x0000000000007948 */ /* 0x000fea0003800000 */
[--C-:B------:R-:W-:Y:S01]  /*06c0*/  IMAD.IADD R17, R3, 0x1, -R0.reuse ;  /* 0x0000000103117824 */ /* 0x100fe200078e0a00 */
[----:B------:R-:W-:Y:S01]  /*06d0*/  BSSY.RECONVERGENT B0, `(.L_x_12) ;  /* 0x0000023000007945 */ /* 0x000fe20003800200 */
[----:B------:R-:W-:Y:S01]  /*06e0*/  IMAD.IADD R2, R5, 0x1, -R0 ;  /* 0x0000000105027824 */ /* 0x000fe200078e0a00 */
[----:B0-----:R-:W-:Y:S02]  /*06f0*/  CS2R R8, SRZ ;  /* 0x0000000000087805 */ /* 0x001fe4000001ff00 */
[----:B------:R-:W-:-:S04]  /*0700*/  IADD3 R7, PT, PT, R6, -R17, -R5 ;  /* 0x8000001106077210 */ /* 0x000fc80007ffe805 */
[----:B------:R-:W-:-:S04]  /*0710*/  VIMNMX R4, PT, PT, R2, R7, PT ;  /* 0x0000000702047248 */ /* 0x000fc80003fe0100 */
[----:B------:R-:W-:Y:S01]  /*0720*/  ISETP.GE.AND P0, PT, R4, 0x1, PT ;  /* 0x000000010400780c */ /* 0x000fe20003f06270 */
[----:B------:R-:W-:-:S12]  /*0730*/  HFMA2 R4, -RZ, RZ, 0, 0 ;  /* 0x00000000ff047431 */ /* 0x000fd800000001ff */
[----:B------:R-:W-:Y:S05]  /*0740*/  @!P0 BRA `(.L_x_13) ;  /* 0x00000000006c8947 */ /* 0x000fea0003800000 */
[----:B------:R-:W0:Y:S01]  /*0750*/  LDC.64 R10, c[0x0][0x388] ;  /* 0x0000e200ff0a7b82 */ /* 0x000e220000000a00 */
[----:B------:R-:W-:Y:S01]  /*0760*/  IMAD.MOV.U32 R4, RZ, RZ, RZ ;  /* 0x000000ffff047224 */ /* 0x000fe200078e00ff */
[----:B------:R-:W-:-:S06]  /*0770*/  CS2R R8, SRZ ;  /* 0x0000000000087805 */ /* 0x000fcc000001ff00 */
[----:B------:R-:W1:Y:S08]  /*0780*/  LDC.64 R12, c[0x0][0x390] ;  /* 0x0000e400ff0c7b82 */ /* 0x000e700000000a00 */
[----:B------:R-:W2:Y:S01]  /*0790*/  LDC.64 R14, c[0x0][0x380] ;  /* 0x0000e000ff0e7b82 */ /* 0x000ea20000000a00 */
[----:B0-----:R-:W-:-:S04]  /*07a0*/  IMAD.WIDE R10, R17, 0x4, R10 ;  /* 0x00000004110a7825 */ /* 0x001fc800078e020a */
[----:B-1----:R-:W-:-:S04]  /*07b0*/  IMAD.WIDE R12, R3, 0x4, R12 ;  /* 0x00000004030c7825 */ /* 0x002fc800078e020c */
[----:B--2---:R-:W-:-:S07]  /*07c0*/  IMAD.WIDE R14, R0, 0x4, R14 ;  /* 0x00000004000e7825 */ /* 0x004fce00078e020e */
.L_x_14:
[----:B------:R-:W-:-:S04]  /*07d0*/  IMAD.WIDE.U32 R18, R9, 0x4, R14 ;  /* 0x0000000409127825 */ /* 0x000fc800078e000e */
[----:B------:R-:W-:Y:S02]  /*07e0*/  IMAD.WIDE.U32 R16, R8, 0x4, R10 ;  /* 0x0000000408107825 */ /* 0x000fe400078e000a */
[----:B------:R-:W2:Y:S04]  /*07f0*/  LDG.E R18, desc[UR4][R18.64] ;  /* 0x0000000412127981 */ /* 0x000ea8000c1e1900 */
[----:B------:R-:W2:Y:S01]  /*0800*/  LDG.E R17, desc[UR4][R16.64] ;  /* 0x0000000410117981 */ /* 0x000ea2000c1e1900 */
[----:B------:R-:W-:-:S04]  /*0810*/  IMAD.WIDE.U32 R20, R4, 0x4, R12 ;  /* 0x0000000404147825 */ /* 0x000fc800078e000c */
[----:B------:R-:W-:Y:S02]  /*0820*/  VIADD R22, R8, 0x1 ;  /* 0x0000000108167836 */ /* 0x000fe40000000000 */
[----:B------:R-:W-:Y:S02]  /*0830*/  VIADD R23, R9, 0x1 ;  /* 0x0000000109177836 */ /* 0x000fe40000000000 */
[----:B------:R-:W-:Y:S01]  /*0840*/  VIADD R4, R4, 0x1 ;  /* 0x0000000104047836 */ /* 0x000fe20000000000 */
[CC--:B--2---:R-:W-:Y:S02]  /*0850*/  ISETP.GT.AND P0, PT, R18.reuse, R17.reuse, PT ;  /* 0x000000111200720c */ /* 0x0c4fe40003f04270 */
[CC--:B------:R-:W-:Y:S02]  /*0860*/  ISETP.GT.AND P1, PT, R18.reuse, R17.reuse, PT ;  /* 0x000000111200720c */ /* 0x0c0fe40003f24270 */
[----:B------:R-:W-:-:S05]  /*0870*/  VIMNMX R25, PT, PT, R18, R17, PT ;  /* 0x0000001112197248 */ /* 0x000fca0003fe0100 */
[----:B------:R0:W-:Y:S04]  /*0880*/  STG.E desc[UR4][R20.64], R25 ;  /* 0x0000001914007986 */ /* 0x0001e8000c101904 */
[----:B------:R-:W-:Y:S02]  /*0890*/  @!P0 IMAD.MOV R22, RZ, RZ, R8 ;  /* 0x000000ffff168224 */ /* 0x000fe400078e0208 */
[----:B------:R-:W-:-:S03]  /*08a0*/  @P1 IADD3 R23, PT, PT, R9, RZ, RZ ;  /* 0x000000ff09171210 */ /* 0x000fc60007ffe0ff */
[----:B------:R-:W-:Y:S02]  /*08b0*/  ISETP.GE.AND P0, PT, R22, R7, PT ;  /* 0x000000071600720c */ /* 0x000fe40003f06270 */
[----:B------:R-:W-:Y:S01]  /*08c0*/  ISETP.LT.AND P1, PT, R23, R2, PT ;  /* 0x000000021700720c */ /* 0x000fe20003f21270 */
[----:B------:R-:W-:Y:S01]  /*08d0*/  IMAD.MOV.U32 R9, RZ, RZ, R23 ;  /* 0x000000ffff097224 */ /* 0x000fe200078e0017 */
[----:B------:R-:W-:-:S11]  /*08e0*/  MOV R8, R22 ;  /* 0x0000001600087202 */ /* 0x000fd60000000f00 */
[----:B0-----:R-:W-:Y:S05]  /*08f0*/  @!P0 BRA P1, `(.L_x_14) ;  /* 0xfffffffc00b48947 */ /* 0x001fea000083ffff */
.L_x_13:
[----:B------:R-:W-:Y:S05]  /*0900*/  BSYNC.RECONVERGENT B0 ;  /* 0x0000000000007941 */ /* 0x000fea0003800200 */
.L_x_12:
[----:B------:R-:W-:Y:S01]  /*0910*/  ISETP.GE.AND P0, PT, R8, R7, PT ;  /* 0x000000070800720c */ /* 0x000fe20003f06270 */
[----:B------:R-:W-:-:S12]  /*0920*/  BSSY.RECONVERGENT B0, `(.L_x_15) ;  /* 0x0000090000007945 */ /* 0x000fd80003800200 */
[----:B------:R-:W-:Y:S05]  /*0930*/  @P0 BRA `(.L_x_16) ;  /* 0x0000000800380947 */ /* 0x000fea0003800000 */
[----:B------:R-:W-:Y:S01]  /*0940*/  IMAD.IADD R11, R0, 0x1, R6 ;  /* 0x00000001000b7824 */ /* 0x000fe200078e0206 */
[----:B------:R-:W-:Y:S01]  /*0950*/  BSSY.RECONVERGENT B1, `(.L_x_17) ;  /* 0x000001d000017945 */ /* 0x000fe20003800200 */
[----:B------:R-:W-:-:S03]  /*0960*/  IMAD.IADD R10, R3, 0x1, R8 ;  /* 0x00000001030a7824 */ /* 0x000fc600078e0208 */
[-C--:B------:R-:W-:Y:S02]  /*0970*/  IADD3 R6, PT, PT, R11, -R5.reuse, -R8 ;  /* 0x800000050b067210 */ /* 0x080fe40007ffe808 */
[----:B------:R-:W-:Y:S02]  /*0980*/  IADD3 R10, PT, PT, R10, R5, -R11 ;  /* 0x000000050a0a7210 */ /* 0x000fe40007ffe80b */
[----:B------:R-:W-:Y:S02]  /*0990*/  LOP3.LUT P1, R19, R6, 0x3, RZ, 0xc0, !PT ;  /* 0x0000000306137812 */ /* 0x000fe4000782c0ff */
[----:B------:R-:W-:-:S11]  /*09a0*/  ISETP.GT.U32.AND P0, PT, R10, -0x4, PT ;  /* 0xfffffffc0a00780c */ /* 0x000fd60003f04070 */
[----:B------:R-:W-:Y:S05]  /*09b0*/  @!P1 BRA `(.L_x_18) ;  /* 0x0000000000589947 */ /* 0x000fea0003800000 */
[----:B------:R-:W0:Y:S01]  /*09c0*/  LDCU.64 UR8, c[0x0][0x388] ;  /* 0x00007100ff0877ac */ /* 0x000e220008000a00 */
[----:B------:R-:W-:Y:S01]  /*09d0*/  IMAD.WIDE R10, R3, 0x4, RZ ;  /* 0x00000004030a7825 */ /* 0x000fe200078e02ff */
[----:B------:R-:W-:Y:S01]  /*09e0*/  IADD3 R6, PT, PT, -R19, RZ, RZ ;  /* 0x000000ff13067210 */ /* 0x000fe20007ffe1ff */
[----:B------:R-:W1:Y:S02]  /*09f0*/  LDCU.64 UR6, c[0x0][0x390] ;  /* 0x00007200ff0677ac */ /* 0x000e640008000a00 */
[----:B------:R-:W-:-:S04]  /*0a00*/  IMAD.WIDE R14, R0, 0x4, RZ ;  /* 0x00000004000e7825 */ /* 0x000fc800078e02ff */
[----:B------:R-:W-:-:S04]  /*0a10*/  IMAD.WIDE.U32 R12, R4, 0x4, R10 ;  /* 0x00000004040c7825 */ /* 0x000fc800078e000a */
[----:B------:R-:W-:Y:S01]  /*0a20*/  IMAD.IADD R4, R4, 0x1, R19 ;  /* 0x0000000104047824 */ /* 0x000fe200078e0213 */
[----:B0-----:R-:W-:Y:S02]  /*0a30*/  IADD3 R10, P2, P3, R10, UR8, -R14 ;  /* 0x000000080a0a7c10 */ /* 0x001fe4000fb5e80e */
[----:B-1----:R-:W-:Y:S02]  /*0a40*/  IADD3 R14, P1, PT, R12, UR6, RZ ;  /* 0x000000060c0e7c10 */ /* 0x002fe4000ff3e0ff */
[----:B------:R-:W-:Y:S02]  /*0a50*/  IADD3.X R11, PT, PT, R11, UR9, ~R15, P2, P3 ;  /* 0x000000090b0b7c10 */ /* 0x000fe400097e6c0f */
[----:B------:R-:W-:-:S09]  /*0a60*/  IADD3.X R17, PT, PT, R13, UR7, RZ, P1, !PT ;  /* 0x000000070d117c10 */ /* 0x000fd20008ffe4ff */
.L_x_19:
[----:B0-----:R-:W-:-:S05]  /*0a70*/  IMAD.WIDE R12, R8, 0x4, R10 ;  /* 0x00000004080c7825 */ /* 0x001fca00078e020a */
[----:B------:R0:W2:Y:S01]  /*0a80*/  LDG.E R15, desc[UR4][R12.64] ;  /* 0x000000040c0f7981 */ /* 0x0000a2000c1e1900 */
[----:B------:R-:W-:Y:S01]  /*0a90*/  VIADD R6, R6, 0x1 ;  /* 0x0000000106067836 */ /* 0x000fe20000000000 */
[----:B------:R-:W-:-:S04]  /*0aa0*/  IADD3 R8, PT, PT, R8, 0x1, RZ ;  /* 0x0000000108087810 */ /* 0x000fc80007ffe0ff */
[----:B------:R-:W-:Y:S01]  /*0ab0*/  ISETP.NE.AND P1, PT, R6, RZ, PT ;  /* 0x000000ff0600720c */ /* 0x000fe20003f25270 */
[----:B0-----:R-:W-:Y:S01]  /*0ac0*/  IMAD.MOV.U32 R12, RZ, RZ, R14 ;  /* 0x000000ffff0c7224 */ /* 0x001fe200078e000e */
[----:B------:R-:W-:Y:S01]  /*0ad0*/  IADD3 R14, P2, PT, R14, 0x4, RZ ;  /* 0x000000040e0e7810 */ /* 0x000fe20007f5e0ff */
[----:B------:R-:W-:-:S04]  /*0ae0*/  IMAD.MOV.U32 R13, RZ, RZ, R17 ;  /* 0x000000ffff0d7224 */ /* 0x000fc800078e0011 */
[----:B------:R-:W-:Y:S01]  /*0af0*/  IMAD.X R17, RZ, RZ, R17, P2 ;  /* 0x000000ffff117224 */ /* 0x000fe200010e0611 */
[----:B--2---:R0:W-:Y:S05]  /*0b00*/  STG.E desc[UR4][R12.64], R15 ;  /* 0x0000000f0c007986 */ /* 0x0041ea000c101904 */
[----:B------:R-:W-:Y:S05]  /*0b10*/  @P1 BRA `(.L_x_19) ;  /* 0xfffffffc00d41947 */ /* 0x000fea000383ffff */
.L_x_18:
[----:B------:R-:W-:Y:S05]  /*0b20*/  BSYNC.RECONVERGENT B1 ;  /* 0x0000000000017941 */ /* 0x000fea0003800200 */
.L_x_17:
[----:B------:R-:W-:Y:S05]  /*0b30*/  @P0 BRA `(.L_x_16) ;  /* 0x0000000400b80947 */ /* 0x000fea0003800000 */
[----:B------:R-:W1:Y:S01]  /*0b40*/  LDCU.64 UR6, c[0x0][0x388] ;  /* 0x00007100ff0677ac */ /* 0x000e620008000a00 */
[----:B------:R-:W-:Y:S01]  /*0b50*/  IMAD.WIDE R10, R3, 0x4, RZ ;  /* 0x00000004030a7825 */ /* 0x000fe200078e02ff */
[----:B------:R-:W-:Y:S01]  /*0b60*/  BSSY.RECONVERGENT B1, `(.L_x_20) ;  /* 0x0000040000017945 */ /* 0x000fe20003800200 */
[----:B------:R-:W2:Y:S02]  /*0b70*/  LDCU.64 UR8, c[0x0][0x390] ;  /* 0x00007200ff0877ac */ /* 0x000ea40008000a00 */
[----:B0-----:R-:W-:-:S04]  /*0b80*/  IMAD.WIDE R12, R0, 0x4, RZ ;  /* 0x00000004000c7825 */ /* 0x001fc800078e02ff */
[----:B------:R-:W-:Y:S02]  /*0b90*/  IMAD.IADD R6, R7, 0x1, -R8 ;  /* 0x0000000107067824 */ /* 0x000fe400078e0a08 */
[----:B------:R-:W-:Y:S01]  /*0ba0*/  IMAD.WIDE.U32 R14, R4, 0x4, R10 ;  /* 0x00000004040e7825 */ /* 0x000fe200078e000a */
[----:B-1----:R-:W-:-:S04]  /*0bb0*/  IADD3 R12, P1, P2, R10, UR6, -R12 ;  /* 0x000000060a0c7c10 */ /* 0x002fc8000fa3e80c */
[----:B------:R-:W-:Y:S02]  /*0bc0*/  IADD3.X R11, PT, PT, R11, UR7, ~R13, P1, P2 ;  /* 0x000000070b0b7c10 */ /* 0x000fe40008fe4c0d */
[----:B------:R-:W-:Y:S02]  /*0bd0*/  ISETP.GT.AND P1, PT, R6, 0xc, PT ;  /* 0x0000000c0600780c */ /* 0x000fe40003f24270 */
[----:B--2---:R-:W-:Y:S02]  /*0be0*/  IADD3 R10, P0, PT, R14, UR8, RZ ;  /* 0x000000080e0a7c10 */ /* 0x004fe4000ff1e0ff */
[----:B------:R-:W-:Y:S02]  /*0bf0*/  IADD3 R12, P2, PT, R12, 0x8, RZ ;  /* 0x000000080c0c7810 */ /* 0x000fe40007f5e0ff */
[----:B------:R-:W-:-:S03]  /*0c00*/  IADD3 R10, P3, PT, R10, 0x8, RZ ;  /* 0x000000080a0a7810 */ /* 0x000fc60007f7e0ff */
[----:B------:R-:W-:Y:S01]  /*0c10*/  IMAD.X R13, RZ, RZ, R11, P2 ;  /* 0x000000ffff0d7224 */ /* 0x000fe200010e060b */
[----:B------:R-:W-:Y:S02]  /*0c20*/  IADD3.X R11, PT, PT, RZ, UR9, R15, P3, P0 ;  /* 0x00000009ff0b7c10 */ /* 0x000fe40009fe040f */
[----:B------:R-:W-:Y:S01]  /*0c30*/  PLOP3.LUT P0, PT, PT, PT, PT, 0x80, 0x8 ;  /* 0x000000000008781c */ /* 0x000fe20003f0f070 */
[----:B------:R-:W-:-:S12]  /*0c40*/  @!P1 BRA `(.L_x_21) ;  /* 0x0000000000c49947 */ /* 0x000fd80003800000 */
[----:B------:R-:W-:Y:S02]  /*0c50*/  PLOP3.LUT P0, PT, PT, PT, PT, 0x8, 0x80 ;  /* 0x000000000080781c */ /* 0x000fe40003f0e170 */
[----:B------:R-:W-:-:S11]  /*0c60*/  IADD3 R19, PT, PT, R7, -0xc, RZ ;  /* 0xfffffff407137810 */ /* 0x000fd60007ffe0ff */
.L_x_22:
[----:B------:R-:W-:-:S05]  /*0c70*/  IMAD.WIDE R14, R8, 0x4, R12 ;  /* 0x00000004080e7825 */ /* 0x000fca00078e020c */
[----:B------:R-:W2:Y:S04]  /*0c80*/  LDG.E R21, desc[UR4][R14.64+-0x8] ;  /* 0xfffff8040e157981 */ /* 0x000ea8000c1e1900 */
[----:B--2---:R0:W-:Y:S04]  /*0c90*/  STG.E desc[UR4][R10.64+-0x8], R21 ;  /* 0xfffff8150a007986 */ /* 0x0041e8000c101904 */
[----:B------:R-:W2:Y:S04]  /*0ca0*/  LDG.E R23, desc[UR4][R14.64+-0x4] ;  /* 0xfffffc040e177981 */ /* 0x000ea8000c1e1900 */
[----:B--2---:R1:W-:Y:S04]  /*0cb0*/  STG.E desc[UR4][R10.64+-0x4], R23 ;  /* 0xfffffc170a007986 */ /* 0x0043e8000c101904 */
[----:B------:R-:W2:Y:S01]  /*0cc0*/  LDG.E R25, desc[UR4][R14.64] ;  /* 0x000000040e197981 */ /* 0x000ea2000c1e1900 */
[----:B------:R-:W-:-:S03]  /*0cd0*/  VIADD R17, R8, 0x4 ;  /* 0x0000000408117836 */ /* 0x000fc60000000000 */
[----:B--2---:R2:W-:Y:S04]  /*0ce0*/  STG.E desc[UR4][R10.64], R25 ;  /* 0x000000190a007986 */ /* 0x0045e8000c101904 */
[----:B------:R-:W3:Y:S01]  /*0cf0*/  LDG.E R27, desc[UR4][R14.64+0x4] ;  /* 0x000004040e1b7981 */ /* 0x000ee2000c1e1900 */
[----:B------:R-:W-:-:S03]  /*0d00*/  IMAD.WIDE R16, R17, 0x4, R12 ;  /* 0x0000000411107825 */ /* 0x000fc600078e020c */
[----:B---3--:R3:W-:Y:S04]  /*0d10*/  STG.E desc[UR4][R10.64+0x4], R27 ;  /* 0x0000041b0a007986 */ /* 0x0087e8000c101904 */
[----:B------:R-:W4:Y:S04]  /*0d20*/  LDG.E R29, desc[UR4][R16.64+-0x8] ;  /* 0xfffff804101d7981 */ /* 0x000f28000c1e1900 */
[----:B----4-:R4:W-:Y:S04]  /*0d30*/  STG.E desc[UR4][R10.64+0x8], R29 ;  /* 0x0000081d0a007986 */ /* 0x0109e8000c101904 */
[----:B0-----:R-:W5:Y:S04]  /*0d40*/  LDG.E R21, desc[UR4][R16.64+-0x4] ;  /* 0xfffffc0410157981 */ /* 0x001f68000c1e1900 */
[----:B-----5:R0:W-:Y:S04]  /*0d50*/  STG.E desc[UR4][R10.64+0xc], R21 ;  /* 0x00000c150a007986 */ /* 0x0201e8000c101904 */
[----:B-1----:R-:W5:Y:S01]  /*0d60*/  LDG.E R23, desc[UR4][R16.64] ;  /* 0x0000000410177981 */ /* 0x002f62000c1e1900 */
[----:B------:R-:W-:-:S03]  /*0d70*/  VIADD R15, R8, 0x8 ;  /* 0x00000008080f7836 */ /* 0x000fc60000000000 */
[----:B-----5:R1:W-:Y:S04]  /*0d80*/  STG.E desc[UR4][R10.64+0x10], R23 ;  /* 0x000010170a007986 */ /* 0x0203e8000c101904 */
[----:B--2---:R-:W2:Y:S01]  /*0d90*/  LDG.E R25, desc[UR4][R16.64+0x4] ;  /* 0x0000040410197981 */ /* 0x004ea2000c1e1900 */
[----:B------:R-:W-:-:S03]  /*0da0*/  IMAD.WIDE R14, R15, 0x4, R12 ;  /* 0x000000040f0e7825 */ /* 0x000fc600078e020c */
[----:B--2---:R2:W-:Y:S04]  /*0db0*/  STG.E desc[UR4][R10.64+0x14], R25 ;  /* 0x000014190a007986 */ /* 0x0045e8000c101904 */
[----:B---3--:R-:W3:Y:S04]  /*0dc0*/  LDG.E R27, desc[UR4][R14.64+-0x8] ;  /* 0xfffff8040e1b7981 */ /* 0x008ee8000c1e1900 */
[----:B---3--:R3:W-:Y:S04]  /*0dd0*/  STG.E desc[UR4][R10.64+0x18], R27 ;  /* 0x0000181b0a007986 */ /* 0x0087e8000c101904 */
[----:B----4-:R-:W4:Y:S04]  /*0de0*/  LDG.E R29, desc[UR4][R14.64+-0x4] ;  /* 0xfffffc040e1d7981 */ /* 0x010f28000c1e1900 */
[----:B----4-:R4:W-:Y:S04]  /*0df0*/  STG.E desc[UR4][R10.64+0x1c], R29 ;  /* 0x00001c1d0a007986 */ /* 0x0109e8000c101904 */
[----:B0-----:R-:W5:Y:S01]  /*0e00*/  LDG.E R21, desc[UR4][R14.64] ;  /* 0x000000040e157981 */ /* 0x001f62000c1e1900 */
[----:B------:R-:W-:-:S03]  /*0e10*/  VIADD R17, R8, 0xc ;  /* 0x0000000c08117836 */ /* 0x000fc60000000000 */
[----:B-----5:R0:W-:Y:S04]  /*0e20*/  STG.E desc[UR4][R10.64+0x20], R21 ;  /* 0x000020150a007986 */ /* 0x0201e8000c101904 */
[----:B-1----:R-:W5:Y:S01]  /*0e30*/  LDG.E R23, desc[UR4][R14.64+0x4] ;  /* 0x000004040e177981 */ /* 0x002f62000c1e1900 */
[----:B------:R-:W-:-:S03]  /*0e40*/  IMAD.WIDE R16, R17, 0x4, R12 ;  /* 0x0000000411107825 */ /* 0x000fc600078e020c */
[----:B-----5:R-:W-:Y:S04]  /*0e50*/  STG.E desc[UR4][R10.64+0x24], R23 ;  /* 0x000024170a007986 */ /* 0x020fe8000c101904 */
[----:B--2---:R-:W2:Y:S04]  /*0e60*/  LDG.E R25, desc[UR4][R16.64+-0x8] ;  /* 0xfffff80410197981 */ /* 0x004ea8000c1e1900 */
[----:B--2---:R-:W-:Y:S04]  /*0e70*/  STG.E desc[UR4][R10.64+0x28], R25 ;  /* 0x000028190a007986 */ /* 0x004fe8000c101904 */
[----:B---3--:R-:W2:Y:S04]  /*0e80*/  LDG.E R27, desc[UR4][R16.64+-0x4] ;  /* 0xfffffc04101b7981 */ /* 0x008ea8000c1e1900 */
[----:B--2---:R-:W-:Y:S04]  /*0e90*/  STG.E desc[UR4][R10.64+0x2c], R27 ;  /* 0x00002c1b0a007986 */ /* 0x004fe8000c101904 */
[----:B----4-:R-:W2:Y:S01]  /*0ea0*/  LDG.E R29, desc[UR4][R16.64] ;  /* 0x00000004101d7981 */ /* 0x010ea2000c1e1900 */
[----:B------:R-:W-:-:S04]  /*0eb0*/  IADD3 R8, PT, PT, R8, 0x10, RZ ;  /* 0x0000001008087810 */ /* 0x000fc80007ffe0ff */
[----:B------:R-:W-:Y:S02]  /*0ec0*/  ISETP.GE.AND P1, PT, R8, R19, PT ;  /* 0x000000130800720c */ /* 0x000fe40003f26270 */
[----:B------:R-:W-:Y:S01]  /*0ed0*/  IADD3 R6, P2, PT, R10, 0x40, RZ ;  /* 0x000000400a067810 */ /* 0x000fe20007f5e0ff */
[----:B--2---:R-:W-:Y:S04]  /*0ee0*/  STG.E desc[UR4][R10.64+0x30], R29 ;  /* 0x0000301d0a007986 */ /* 0x004fe8000c101904 */
[----:B0-----:R-:W2:Y:S01]  /*0ef0*/  LDG.E R21, desc[UR4][R16.64+0x4] ;  /* 0x0000040410157981 */ /* 0x001ea2000c1e1900 */
[----:B------:R-:W-:Y:S02]  /*0f00*/  IMAD.X R15, RZ, RZ, R11, P2 ;  /* 0x000000ffff0f7224 */ /* 0x000fe400010e060b */
[----:B------:R-:W-:Y:S01]  /*0f10*/  VIADD R4, R4, 0x10 ;  /* 0x0000001004047836 */ /* 0x000fe20000000000 */
[----:B--2---:R0:W-:Y:S02]  /*0f20*/  STG.E desc[UR4][R10.64+0x34], R21 ;  /* 0x000034150a007986 */ /* 0x0041e4000c101904 */
[----:B0-----:R-:W-:Y:S01]  /*0f30*/  IMAD.MOV.U32 R10, RZ, RZ, R6 ;  /* 0x000000ffff0a7224 */ /* 0x001fe200078e0006 */
[----:B------:R-:W-:Y:S01]  /*0f40*/  MOV R11, R15 ;  /* 0x0000000f000b7202 */ /* 0x000fe20000000f00 */
[----:B------:R-:W-:Y:S06]  /*0f50*/  @!P1 BRA `(.L_x_22) ;  /* 0xfffffffc00449947 */ /* 0x000fec000383ffff */
.L_x_21:
[----:B------:R-:W-:Y:S05]  /*0f60*/  BSYNC.RECONVERGENT B1 ;  /* 0x0000000000017941 */ /* 0x000fea0003800200 */
.L_x_20:
[----:B------:R-:W-:Y:S01]  /*0f70*/  IMAD.IADD R6, R7, 0x1, -R8 ;  /* 0x0000000107067824 */ /* 0x000fe200078e0a08 */
[----:B------:R-:W-:Y:S04]  /*0f80*/  BSSY.RECONVERGENT B1, `(.L_x_23) ;  /* 0x000001d000017945 */ /* 0x000fe80003800200 */
[----:B------:R-:W-:-:S13]  /*0f90*/  ISETP.GT.AND P1, PT, R6, 0x4, PT ;  /* 0x000000040600780c */ /* 0x000fda0003f24270 */
[----:B------:R-:W-:Y:S05]  /*0fa0*/  @!P1 BRA `(.L_x_24) ;  /* 0x0000000000689947 */ /* 0x000fea0003800000 */
        /* <DEDUP_REMOVED lines=10> */
[----:B---3--:R-:W-:Y:S04]  /*1050*/  STG.E desc[UR4][R10.64+0x4], R25 ;  /* 0x000004190a007986 */ /* 0x008fe8000c101904 */
[----:B------:R-:W3:Y:S04]  /*1060*/  LDG.E R27, desc[UR4][R14.64+-0x8] ;  /* 0xfffff8040e1b7981 */ /* 0x000ee8000c1e1900 */
[----:B---3--:R-:W-:Y:S04]  /*1070*/  STG.E desc[UR4][R10.64+0x8], R27 ;  /* 0x0000081b0a007986 */ /* 0x008fe8000c101904 */
[----:B0-----:R-:W3:Y:S04]  /*1080*/  LDG.E R19, desc[UR4][R14.64+-0x4] ;  /* 0xfffffc040e137981 */ /* 0x001ee8000c1e1900 */
[----:B---3--:R-:W-:Y:S04]  /*1090*/  STG.E desc[UR4][R10.64+0xc], R19 ;  /* 0x00000c130a007986 */ /* 0x008fe8000c101904 */
[----:B-1----:R-:W3:Y:S01]  /*10a0*/  LDG.E R21, desc[UR4][R14.64] ;  /* 0x000000040e157981 */ /* 0x002ee2000c1e1900 */
[----:B------:R-:W-:-:S03]  /*10b0*/  IADD3 R6, P1, PT, R10, 0x20, RZ ;  /* 0x000000200a067810 */ /* 0x000fc60007f3e0ff */
[----:B---3--:R-:W-:Y:S04]  /*10c0*/  STG.E desc[UR4][R10.64+0x10], R21 ;  /* 0x000010150a007986 */ /* 0x008fe8000c101904 */
[----:B--2---:R-:W2:Y:S01]  /*10d0*/  LDG.E R23, desc[UR4][R14.64+0x4] ;  /* 0x000004040e177981 */ /* 0x004ea2000c1e1900 */
[----:B------:R-:W-:Y:S01]  /*10e0*/  IMAD.X R17, RZ, RZ, R11, P1 ;  /* 0x000000ffff117224 */ /* 0x000fe200008e060b */
[----:B------:R-:W-:Y:S01]  /*10f0*/  PLOP3.LUT P0, PT, PT, PT, PT, 0x8, 0x80 ;  /* 0x000000000080781c */ /* 0x000fe20003f0e170 */
[----:B------:R-:W-:Y:S01]  /*1100*/  VIADD R8, R8, 0x8 ;  /* 0x0000000808087836 */ /* 0x000fe20000000000 */
[----:B------:R-:W-:Y:S01]  /*1110*/  IADD3 R4, PT, PT, R4, 0x8, RZ ;  /* 0x0000000804047810 */ /* 0x000fe20007ffe0ff */
[----:B--2---:R0:W-:Y:S02]  /*1120*/  STG.E desc[UR4][R10.64+0x14], R23 ;  /* 0x000014170a007986 */ /* 0x0041e4000c101904 */
[----:B0-----:R-:W-:-:S02]  /*1130*/  IMAD.MOV.U32 R10, RZ, RZ, R6 ;  /* 0x000000ffff0a7224 */ /* 0x001fc400078e0006 */
[----:B------:R-:W-:-:S07]  /*1140*/  IMAD.MOV.U32 R11, RZ, RZ, R17 ;  /* 0x000000ffff0b7224 */ /* 0x000fce00078e0011 */
.L_x_24:
[----:B------:R-:W-:Y:S05]  /*1150*/  BSYNC.RECONVERGENT B1 ;  /* 0x0000000000017941 */ /* 0x000fea0003800200 */
.L_x_23:
[----:B------:R-:W-:-:S13]  /*1160*/  ISETP.LT.OR P0, PT, R8, R7, P0 ;  /* 0x000000070800720c */ /* 0x000fda0000701670 */
[----:B------:R-:W-:Y:S05]  /*1170*/  @!P0 BRA `(.L_x_16) ;  /* 0x0000000000288947 */ /* 0x000fea0003800000 */
[----:B------:R-:W-:-:S05]  /*1180*/  IMAD.WIDE R12, R8, 0x4, R12 ;  /* 0x00000004080c7825 */ /* 0x000fca00078e020c */
[----:B------:R-:W2:Y:S04]  /*1190*/  LDG.E R7, desc[UR4][R12.64+-0x8] ;  /* 0xfffff8040c077981 */ /* 0x000ea8000c1e1900 */
[----:B--2---:R1:W-:Y:S04]  /*11a0*/  STG.E desc[UR4][R10.64+-0x8], R7 ;  /* 0xfffff8070a007986 */ /* 0x0043e8000c101904 */
[----:B------:R-:W2:Y:S04]  /*11b0*/  LDG.E R15, desc[UR4][R12.64+-0x4] ;  /* 0xfffffc040c0f7981 */ /* 0x000ea8000c1e1900 */
[----:B--2---:R1:W-:Y:S04]  /*11c0*/  STG.E desc[UR4][R10.64+-0x4], R15 ;  /* 0xfffffc0f0a007986 */ /* 0x0043e8000c101904 */
[----:B------:R-:W2:Y:S04]  /*11d0*/  LDG.E R17, desc[UR4][R12.64] ;  /* 0x000000040c117981 */ /* 0x000ea8000c1e1900 */
[----:B--2---:R1:W-:Y:S04]  /*11e0*/  STG.E desc[UR4][R10.64], R17 ;  /* 0x000000110a007986 */ /* 0x0043e8000c101904 */
[----:B------:R-:W2:Y:S01]  /*11f0*/  LDG.E R19, desc[UR4][R12.64+0x4] ;  /* 0x000004040c137981 */ /* 0x000ea2000c1e1900 */
[----:B------:R-:W-:-:S03]  /*1200*/  IADD3 R4, PT, PT, R4, 0x4, RZ ;  /* 0x0000000404047810 */ /* 0x000fc60007ffe0ff */
[----:B--2---:R1:W-:Y:S04]  /*1210*/  STG.E desc[UR4][R10.64+0x4], R19 ;  /* 0x000004130a007986 */ /* 0x0043e8000c101904 */
.L_x_16:
[----:B------:R-:W-:Y:S05]  /*1220*/  BSYNC.RECONVERGENT B0 ;  /* 0x0000000000007941 */ /* 0x000fea0003800200 */
.L_x_15:
[----:B------:R-:W-:-:S13]  /*1230*/  ISETP.GE.AND P0, PT, R9, R2, PT ;  /* 0x000000020900720c */ /* 0x000fda0003f06270 */
[----:B------:R-:W-:Y:S05]  /*1240*/  @P0 EXIT ;  /* 0x000000000000094d */ /* 0x000fea0003800000 */
[-C--:B------:R-:W-:Y:S01]  /*1250*/  IADD3 R6, PT, PT, R5, -R0.reuse, -R9 ;  /* 0x8000000005067210 */ /* 0x080fe20007ffe809 */
[----:B------:R-:W-:Y:S01]  /*1260*/  BSSY.RECONVERGENT B0, `(.L_x_25) ;  /* 0x000001f000007945 */ /* 0x000fe20003800200 */
[----:B------:R-:W-:Y:S02]  /*1270*/  IADD3 R5, PT, PT, R9, R0, -R5 ;  /* 0x0000000009057210 */ /* 0x000fe40007ffe805 */
[----:B------:R-:W-:Y:S02]  /*1280*/  LOP3.LUT P1, R14, R6, 0x3, RZ, 0xc0, !PT ;  /* 0x00000003060e7812 */ /* 0x000fe4000782c0ff */
[----:B------:R-:W-:-:S11]  /*1290*/  ISETP.GT.U32.AND P0, PT, R5, -0x4, PT ;  /* 0xfffffffc0500780c */ /* 0x000fd60003f04070 */
[----:B------:R-:W-:Y:S05]  /*12a0*/  @!P1 BRA `(.L_x_26) ;  /* 0x0000000000689947 */ /* 0x000fea0003800000 */
[----:B------:R-:W0:Y:S01]  /*12b0*/  LDCU.64 UR8, c[0x0][0x390] ;  /* 0x00007200ff0877ac */ /* 0x000e220008000a00 */
[----:B-1----:R-:W-:Y:S01]  /*12c0*/  IMAD.WIDE.U32 R6, R4, 0x4, RZ ;  /* 0x0000000404067825 */ /* 0x002fe200078e00ff */
[----:B------:R-:W1:Y:S03]  /*12d0*/  LDCU.64 UR6, c[0x0][0x380] ;  /* 0x00007000ff0677ac */ /* 0x000e660008000a00 */
[----:B------:R-:W-:-:S04]  /*12e0*/  IMAD.WIDE.U32 R10, R9, 0x4, RZ ;  /* 0x00000004090a7825 */ /* 0x000fc800078e00ff */
[----:B------:R-:W-:-:S04]  /*12f0*/  IMAD.WIDE R6, R3, 0x4, R6 ;  /* 0x0000000403067825 */ /* 0x000fc800078e0206 */
[----:B------:R-:W-:-:S04]  /*1300*/  IMAD.WIDE R10, R0, 0x4, R10 ;  /* 0x00000004000a7825 */ /* 0x000fc800078e020a */
[----:B------:R-:W-:Y:S01]  /*1310*/  IMAD.IADD R9, R14, 0x1, R9 ;  /* 0x000000010e097824 */ /* 0x000fe200078e0209 */
[----:B0-----:R-:W-:Y:S01]  /*1320*/  IADD3 R12, P1, PT, R6, UR8, RZ ;  /* 0x00000008060c7c10 */ /* 0x001fe2000ff3e0ff */
[--C-:B------:R-:W-:Y:S02]  /*1330*/  IMAD.IADD R4, R4, 0x1, R14.reuse ;  /* 0x0000000104047824 */ /* 0x100fe400078e020e */
[----:B------:R-:W-:Y:S01]  /*1340*/  IMAD.MOV R5, RZ, RZ, -R14 ;  /* 0x000000ffff057224 */ /* 0x000fe200078e0a0e */
[----:B-1----:R-:W-:Y:S02]  /*1350*/  IADD3 R8, P2, PT, R10, UR6, RZ ;  /* 0x000000060a087c10 */ /* 0x002fe4000ff5e0ff */
[----:B------:R-:W-:Y:S02]  /*1360*/  IADD3.X R15, PT, PT, R7, UR9, RZ, P1, !PT ;  /* 0x00000009070f7c10 */ /* 0x000fe40008ffe4ff */
[----:B------:R-:W-:-:S09]  /*1370*/  IADD3.X R13, PT, PT, R11, UR7, RZ, P2, !PT ;  /* 0x000000070b0d7c10 */ /* 0x000fd200097fe4ff */
.L_x_27:
[----:B--2---:R-:W-:Y:S01]  /*1380*/  MOV R6, R8 ;  /* 0x0000000800067202 */ /* 0x004fe20000000f00 */
[----:B------:R-:W-:-:S05]  /*1390*/  IMAD.MOV.U32 R7, RZ, RZ, R13 ;  /* 0x000000ffff077224 */ /* 0x000fca00078e000d */
[----:B------:R0:W2:Y:S01]  /*13a0*/  LDG.E R11, desc[UR4][R6.64] ;  /* 0x00000004060b7981 */ /* 0x0000a2000c1e1900 */
[----:B------:R-:W-:Y:S02]  /*13b0*/  IADD3 R5, PT, PT, R5, 0x1, RZ ;  /* 0x0000000105057810 */ /* 0x000fe40007ffe0ff */
[----:B------:R-:W-:Y:S02]  /*13c0*/  IADD3 R8, P3, PT, R8, 0x4, RZ ;  /* 0x0000000408087810 */ /* 0x000fe40007f7e0ff */
[----:B------:R-:W-:-:S03]  /*13d0*/  ISETP.NE.AND P1, PT, R5, RZ, PT ;  /* 0x000000ff0500720c */ /* 0x000fc60003f25270 */
[----:B------:R-:W-:Y:S02]  /*13e0*/  IMAD.X R13, RZ, RZ, R13, P3 ;  /* 0x000000ffff0d7224 */ /* 0x000fe400018e060d */
[----:B0-----:R-:W-:Y:S01]  /*13f0*/  IMAD.MOV.U32 R6, RZ, RZ, R12 ;  /* 0x000000ffff067224 */ /* 0x001fe200078e000c */
[----:B------:R-:W-:Y:S01]  /*1400*/  IADD3 R12, P2, PT, R12, 0x4, RZ ;  /* 0x000000040c0c7810 */ /* 0x000fe20007f5e0ff */
[----:B------:R-:W-:-:S04]  /*1410*/  IMAD.MOV.U32 R7, RZ, RZ, R15 ;  /* 0x000000ffff077224 */ /* 0x000fc800078e000f */
[----:B------:R-:W-:Y:S01]  /*1420*/  IMAD.X R15, RZ, RZ, R15, P2 ;  /* 0x000000ffff0f7224 */ /* 0x000fe200010e060f */
[----:B--2---:R2:W-:Y:S01]  /*1430*/  STG.E desc[UR4][R6.64], R11 ;  /* 0x0000000b06007986 */ /* 0x0045e2000c101904 */
[----:B------:R-:W-:Y:S06]  /*1440*/  @P1 BRA `(.L_x_27) ;  /* 0xfffffffc00cc1947 */ /* 0x000fec000383ffff */
.L_x_26:
[----:B------:R-:W-:Y:S05]  /*1450*/  BSYNC.RECONVERGENT B0 ;  /* 0x0000000000007941 */ /* 0x000fea0003800200 */
.L_x_25:
[----:B------:R-:W-:Y:S05]  /*1460*/  @P0 EXIT ;  /* 0x000000000000094d */ /* 0x000fea0003800000 */
[----:B-12---:R-:W1:Y:S01]  /*1470*/  LDC.64 R6, c[0x0][0x380] ;  /* 0x0000e000ff067b82 */ /* 0x006e620000000a00 */
[----:B------:R-:W2:Y:S01]  /*1480*/  LDCU.64 UR6, c[0x0][0x390] ;  /* 0x00007200ff0677ac */ /* 0x000ea20008000a00 */
[----:B------:R-:W-:Y:S01]  /*1490*/  IMAD.WIDE.U32 R4, R4, 0x4, RZ ;  /* 0x0000000404047825 */ /* 0x000fe200078e00ff */
[----:B------:R-:W-:Y:S03]  /*14a0*/  BSSY.RECONVERGENT B0, `(.L_x_28) ;  /* 0x000003c000007945 */ /* 0x000fe60003800200 */
[----:B------:R-:W-:-:S03]  /*14b0*/  IMAD.WIDE R4, R3, 0x4, R4 ;  /* 0x0000000403047825 */ /* 0x000fc600078e0204 */
[----:B--2---:R-:W-:-:S04]  /*14c0*/  IADD3 R4, P2, PT, R4, UR6, RZ ;  /* 0x0000000604047c10 */ /* 0x004fc8000ff5e0ff */
[----:B------:R-:W-:Y:S01]  /*14d0*/  IADD3 R4, P3, PT, R4, 0x8, RZ ;  /* 0x0000000804047810 */ /* 0x000fe20007f7e0ff */
[----:B-1----:R-:W-:-:S03]  /*14e0*/  IMAD.WIDE R6, R0, 0x4, R6 ;  /* 0x0000000400067825 */ /* 0x002fc600078e0206 */
[----:B------:R-:W-:Y:S01]  /*14f0*/  IADD3.X R5, PT, PT, RZ, UR7, R5, P3, P2 ;  /* 0x00000007ff057c10 */ /* 0x000fe20009fe4405 */
[----:B------:R-:W-:Y:S01]  /*1500*/  IMAD.IADD R0, R2, 0x1, -R9 ;  /* 0x0000000102007824 */ /* 0x000fe200078e0a09 */
[----:B------:R-:W-:-:S04]  /*1510*/  IADD3 R6, P0, PT, R6, 0x8, RZ ;  /* 0x0000000806067810 */ /* 0x000fc80007f1e0ff */
[----:B------:R-:W-:Y:S02]  /*1520*/  ISETP.GT.AND P1, PT, R0, 0xc, PT ;  /* 0x0000000c0000780c */ /* 0x000fe40003f24270 */
[----:B------:R-:W-:Y:S02]  /*1530*/  IADD3.X R7, PT, PT, RZ, R7, RZ, P0, !PT ;  /* 0x00000007ff077210 */ /* 0x000fe400007fe4ff */
[----:B------:R-:W-:-:S09]  /*1540*/  PLOP3.LUT P0, PT, PT, PT, PT, 0x80, 0x8 ;  /* 0x000000000008781c */ /* 0x000fd20003f0f070 */
[----:B------:R-:W-:Y:S05]  /*1550*/  @!P1 BRA `(.L_x_29) ;  /* 0x0000000000c09947 */ /* 0x000fea0003800000 */
[----:B------:R-:W-:Y:S01]  /*1560*/  PLOP3.LUT P0, PT, PT, PT, PT, 0x8, 0x80 ;  /* 0x000000000080781c */ /* 0x000fe20003f0e170 */
[----:B------:R-:W-:-:S12]  /*1570*/  VIADD R0, R2, 0xfffffff4 ;  /* 0xfffffff402007836 */ /* 0x000fd80000000000 */
.L_x_30:
[----:B------:R-:W-:-:S05]  /*1580*/  IMAD.WIDE R10, R9, 0x4, R6 ;  /* 0x00000004090a7825 */ /* 0x000fca00078e0206 */
[----:B------:R-:W2:Y:S04]  /*1590*/  LDG.E R3, desc[UR4][R10.64+-0x8] ;  /* 0xfffff8040a037981 */ /* 0x000ea8000c1e1900 */
[----:B--2---:R1:W-:Y:S04]  /*15a0*/  STG.E desc[UR4][R4.64+-0x8], R3 ;  /* 0xfffff80304007986 */ /* 0x0043e8000c101904 */
[----:B0-----:R-:W2:Y:S04]  /*15b0*/  LDG.E R15, desc[UR4][R10.64+-0x4] ;  /* 0xfffffc040a0f7981 */ /* 0x001ea8000c1e1900 */
        /* <DEDUP_REMOVED lines=9> */
[----:B-1----:R-:W5:Y:S04]  /*1650*/  LDG.E R3, desc[UR4][R12.64+-0x4] ;  /* 0xfffffc040c037981 */ /* 0x002f68000c1e1900 */
[----:B-----5:R1:W-:Y:S04]  /*1660*/  STG.E desc[UR4][R4.64+0xc], R3 ;  /* 0x00000c0304007986 */ /* 0x0203e8000c101904 */
[----:B0-----:R-:W5:Y:S01]  /*1670*/  LDG.E R15, desc[UR4][R12.64] ;  /* 0x000000040c0f7981 */ /* 0x001f62000c1e1900 */
        /* <DEDUP_REMOVED lines=9> */
[----:B-1----:R-:W5:Y:S01]  /*1710*/  LDG.E R3, desc[UR4][R10.64] ;  /* 0x000000040a037981 */ /* 0x002f62000c1e1900 */
[----:B------:R-:W-:-:S03]  /*1720*/  IADD3 R13, PT, PT, R9, 0xc, RZ ;  /* 0x0000000c090d7810 */ /* 0x000fc60007ffe0ff */
[----:B-----5:R1:W-:Y:S04]  /*1730*/  STG.E desc[UR4][R4.64+0x20], R3 ;  /* 0x0000200304007986 */ /* 0x0203e8000c101904 */
[----:B0-----:R-:W5:Y:S01]  /*1740*/  LDG.E R15, desc[UR4][R10.64+0x4] ;  /* 0x000004040a0f7981 */ /* 0x001f62000c1e1900 */
[----:B------:R-:W-:-:S03]  /*1750*/  IMAD.WIDE R12, R13, 0x4, R6 ;  /* 0x000000040d0c7825 */ /* 0x000fc600078e0206 */
[----:B-----5:R-:W-:Y:S04]  /*1760*/  STG.E desc[UR4][R4.64+0x24], R15 ;  /* 0x0000240f04007986 */ /* 0x020fe8000c101904 */
[----:B--2---:R-:W2:Y:S04]  /*1770*/  LDG.E R17, desc[UR4][R12.64+-0x8] ;  /* 0xfffff8040c117981 */ /* 0x004ea8000c1e1900 */
[----:B--2---:R-:W-:Y:S04]  /*1780*/  STG.E desc[UR4][R4.64+0x28], R17 ;  /* 0x0000281104007986 */ /* 0x004fe8000c101904 */
[----:B---3--:R-:W2:Y:S04]  /*1790*/  LDG.E R19, desc[UR4][R12.64+-0x4] ;  /* 0xfffffc040c137981 */ /* 0x008ea8000c1e1900 */
[----:B--2---:R-:W-:Y:S04]  /*17a0*/  STG.E desc[UR4][R4.64+0x2c], R19 ;  /* 0x00002c1304007986 */ /* 0x004fe8000c101904 */
[----:B----4-:R-:W2:Y:S01]  /*17b0*/  LDG.E R21, desc[UR4][R12.64] ;  /* 0x000000040c157981 */ /* 0x010ea2000c1e1900 */
[----:B------:R-:W-:-:S05]  /*17c0*/  VIADD R9, R9, 0x10 ;  /* 0x0000001009097836 */ /* 0x000fca0000000000 */
[----:B------:R-:W-:Y:S02]  /*17d0*/  ISETP.GE.AND P1, PT, R9, R0, PT ;  /* 0x000000000900720c */ /* 0x000fe40003f26270 */
[----:B------:R-:W-:Y:S01]  /*17e0*/  IADD3 R8, P2, PT, R4, 0x40, RZ ;  /* 0x0000004004087810 */ /* 0x000fe20007f5e0ff */
[----:B--2---:R-:W-:Y:S04]  /*17f0*/  STG.E desc[UR4][R4.64+0x30], R21 ;  /* 0x0000301504007986 */ /* 0x004fe8000c101904 */
[----:B-1----:R-:W2:Y:S01]  /*1800*/  LDG.E R3, desc[UR4][R12.64+0x4] ;  /* 0x000004040c037981 */ /* 0x002ea2000c1e1900 */
[----:B------:R-:W-:-:S03]  /*1810*/  IMAD.X R11, RZ, RZ, R5, P2 ;  /* 0x000000ffff0b7224 */ /* 0x000fc600010e0605 */
[----:B--2---:R0:W-:Y:S02]  /*1820*/  STG.E desc[UR4][R4.64+0x34], R3 ;  /* 0x0000340304007986 */ /* 0x0041e4000c101904 */
[----:B0-----:R-:W-:Y:S01]  /*1830*/  IMAD.MOV.U32 R4, RZ, RZ, R8 ;  /* 0x000000ffff047224 */ /* 0x001fe200078e0008 */
[----:B------:R-:W-:Y:S01]  /*1840*/  MOV R5, R11 ;  /* 0x0000000b00057202 */ /* 0x000fe20000000f00 */
[----:B------:R-:W-:Y:S06]  /*1850*/  @!P1 BRA `(.L_x_30) ;  /* 0xfffffffc00489947 */ /* 0x000fec000383ffff */
.L_x_29:
[----:B------:R-:W-:Y:S05]  /*1860*/  BSYNC.RECONVERGENT B0 ;  /* 0x0000000000007941 */ /* 0x000fea0003800200 */
.L_x_28:
[----:B------:R-:W-:Y:S01]  /*1870*/  IMAD.IADD R0, R2, 0x1, -R9 ;  /* 0x0000000102007824 */ /* 0x000fe200078e0a09 */
[----:B------:R-:W-:Y:S04]  /*1880*/  BSSY.RECONVERGENT B0, `(.L_x_31) ;  /* 0x000001c000007945 */ /* 0x000fe80003800200 */
[----:B------:R-:W-:-:S13]  /*1890*/  ISETP.GT.AND P1, PT, R0, 0x4, PT ;  /* 0x000000040000780c */ /* 0x000fda0003f24270 */
[----:B------:R-:W-:Y:S05]  /*18a0*/  @!P1 BRA `(.L_x_32) ;  /* 0x0000000000649947 */ /* 0x000fea0003800000 */
        /* <DEDUP_REMOVED lines=13> */
[----:B-1----:R-:W3:Y:S04]  /*1980*/  LDG.E R3, desc[UR4][R12.64+-0x4] ;  /* 0xfffffc040c037981 */ /* 0x002ee8000c1e1900 */
[----:B---3--:R-:W-:Y:S04]  /*1990*/  STG.E desc[UR4][R4.64+0xc], R3 ;  /* 0x00000c0304007986 */ /* 0x008fe8000c101904 */
[----:B0-----:R-:W3:Y:S01]  /*19a0*/  LDG.E R15, desc[UR4][R12.64] ;  /* 0x000000040c0f7981 */ /* 0x001ee2000c1e1900 */
[----:B------:R-:W-:-:S03]  /*19b0*/  IADD3 R0, P1, PT, R4, 0x20, RZ ;  /* 0x0000002004007810 */ /* 0x000fc60007f3e0ff */
[----:B---3--:R-:W-:Y:S04]  /*19c0*/  STG.E desc[UR4][R4.64+0x10], R15 ;  /* 0x0000100f04007986 */ /* 0x008fe8000c101904 */
[----:B--2---:R-:W2:Y:S01]  /*19d0*/  LDG.E R17, desc[UR4][R12.64+0x4] ;  /* 0x000004040c117981 */ /* 0x004ea2000c1e1900 */
[----:B------:R-:W-:Y:S01]  /*19e0*/  IMAD.X R11, RZ, RZ, R5, P1 ;  /* 0x000000ffff0b7224 */ /* 0x000fe200008e0605 */
[----:B------:R-:W-:Y:S02]  /*19f0*/  PLOP3.LUT P0, PT, PT, PT, PT, 0x8, 0x80 ;  /* 0x000000000080781c */ /* 0x000fe40003f0e170 */
[----:B------:R-:W-:Y:S01]  /*1a00*/  IADD3 R9, PT, PT, R9, 0x8, RZ ;  /* 0x0000000809097810 */ /* 0x000fe20007ffe0ff */
[----:B--2---:R0:W-:Y:S02]  /*1a10*/  STG.E desc[UR4][R4.64+0x14], R17 ;  /* 0x0000141104007986 */ /* 0x0041e4000c101904 */
[----:B0-----:R-:W-:-:S02]  /*1a20*/  IMAD.MOV.U32 R4, RZ, RZ, R0 ;  /* 0x000000ffff047224 */ /* 0x001fc400078e0000 */
[----:B------:R-:W-:-:S07]  /*1a30*/  IMAD.MOV.U32 R5, RZ, RZ, R11 ;  /* 0x000000ffff057224 */ /* 0x000fce00078e000b */
.L_x_32:
[----:B------:R-:W-:Y:S05]  /*1a40*/  BSYNC.RECONVERGENT B0 ;  /* 0x0000000000007941 */ /* 0x000fea0003800200 */
.L_x_31:
[----:B------:R-:W-:-:S13]  /*1a50*/  ISETP.LT.OR P0, PT, R9, R2, P0 ;  /* 0x000000020900720c */ /* 0x000fda0000701670 */
[----:B------:R-:W-:Y:S05]  /*1a60*/  @!P0 EXIT ;  /* 0x000000000000894d */ /* 0x000fea0003800000 */
[----:B------:R-:W-:-:S05]  /*1a70*/  IMAD.WIDE R6, R9, 0x4, R6 ;  /* 0x0000000409067825 */ /* 0x000fca00078e0206 */
[----:B------:R-:W2:Y:S04]  /*1a80*/  LDG.E R3, desc[UR4][R6.64+-0x8] ;  /* 0xfffff80406037981 */ /* 0x000ea8000c1e1900 */
[----:B--2---:R-:W-:Y:S04]  /*1a90*/  STG.E desc[UR4][R4.64+-0x8], R3 ;  /* 0xfffff80304007986 */ /* 0x004fe8000c101904 */
[----:B------:R-:W2:Y:S04]  /*1aa0*/  LDG.E R9, desc[UR4][R6.64+-0x4] ;  /* 0xfffffc0406097981 */ /* 0x000ea8000c1e1900 */
[----:B--2---:R-:W-:Y:S04]  /*1ab0*/  STG.E desc[UR4][R4.64+-0x4], R9 ;  /* 0xfffffc0904007986 */ /* 0x004fe8000c101904 */
[----:B------:R-:W2:Y:S04]  /*1ac0*/  LDG.E R11, desc[UR4][R6.64] ;  /* 0x00000004060b7981 */ /* 0x000ea8000c1e1900 */
[----:B--2---:R-:W-:Y:S04]  /*1ad0*/  STG.E desc[UR4][R4.64], R11 ;  /* 0x0000000b04007986 */ /* 0x004fe8000c101904 */
[----:B0-----:R-:W2:Y:S04]  /*1ae0*/  LDG.E R13, desc[UR4][R6.64+0x4] ;  /* 0x00000404060d7981 */ /* 0x001ea8000c1e1900 */
[----:B--2---:R-:W-:Y:S01]  /*1af0*/  STG.E desc[UR4][R4.64+0x4], R13 ;  /* 0x0000040d04007986 */ /* 0x004fe2000c101904 */
[----:B------:R-:W-:Y:S05]  /*1b00*/  EXIT ;  /* 0x000000000000794d */ /* 0x000fea0003800000 */
.L_x_33:
[----:B------:R-:W-:-:S00]  /*1b10*/  BRA `(.L_x_33) ;  /* 0xfffffffc00fc7947 */ /* 0x000fc0000383ffff */
[----:B------:R-:W-:-:S00]  /*1b20*/  NOP ;  /* 0x0000000000007918 */ /* 0x000fc00000000000 */
        /* <DEDUP_REMOVED lines=13> */
.L_x_34:


//--------------------- .nv.global.init           --------------------------
	.section	.nv.global.init,"aw",@progbits
	.align	4
.nv.global.init:
	.type		mrg32k3aM1SubSeq,@object
	.size		mrg32k3aM1SubSeq,(mrg32k3aM2SubSeq - mrg32k3aM1SubSeq)
mrg32k3aM1SubSeq:
        /*0000*/ 	.byte	0x0b, 0xcc, 0xee, 0x04, 0x73, 0x29, 0x8b, 0x6f, 0xf6, 0x53, 0x03, 0xf6, 0x23, 0xf6, 0xea, 0xda
        /* <DEDUP_REMOVED lines=125> */
	.type		mrg32k3aM2SubSeq,@object
	.size		mrg32k3aM2SubSeq,(mrg32k3aM1 - mrg32k3aM2SubSeq)
mrg32k3aM2SubSeq:
        /* <DEDUP_REMOVED lines=126> */
	.type		mrg32k3aM1,@object
	.size		mrg32k3aM1,(mrg32k3aM1Seq - mrg32k3aM1)
mrg32k3aM1:
        /* <DEDUP_REMOVED lines=144> */
	.type		mrg32k3aM1Seq,@object
	.size		mrg32k3aM1Seq,(mrg32k3aM2 - mrg32k3aM1Seq)
mrg32k3aM1Seq:
        /* <DEDUP_REMOVED lines=144> */
	.type		mrg32k3aM2,@object
	.size		mrg32k3aM2,(mrg32k3aM2Seq - mrg32k3aM2)
mrg32k3aM2:
        /* <DEDUP_REMOVED lines=144> */
	.type		mrg32k3aM2Seq,@object
	.size		mrg32k3aM2Seq,(precalc_xorwow_matrix - mrg32k3aM2Seq)
mrg32k3aM2Seq:
        /* <DEDUP_REMOVED lines=144> */
	.type		precalc_xorwow_matrix,@object
	.size		precalc_xorwow_matrix,(precalc_xorwow_offset_matrix - precalc_xorwow_matrix)
precalc_xorwow_matrix:
        /* <DEDUP_REMOVED lines=6400> */
	.type		precalc_xorwow_offset_matrix,@object
	.size		precalc_xorwow_offset_matrix,(.L_1 - precalc_xorwow_offset_matrix)
precalc_xorwow_offset_matrix:
        /* <DEDUP_REMOVED lines=6400> */
.L_1:


//--------------------- .nv.shared.reserved.0     --------------------------
	.section	.nv.shared.reserved.0,"aw",@nobits
	.weak		__nv_reservedSMEM_offset_0_alias
	.size		__nv_reservedSMEM_offset_0_alias, 0, 64
	.other		__nv_reservedSMEM_offset_0_alias,@"STO_CUDA_RESERVED_SHARED STV_DEFAULT"
__nv_reservedSMEM_offset_0_alias:
	.zero		0
	.zero		64


//--------------------- .nv.constant0._Z8mergeGPUPiS_S_ii --------------------------
	.section	.nv.constant0._Z8mergeGPUPiS_S_ii,"a",@progbits
	.sectionflags	@""
	.align	4
.nv.constant0._Z8mergeGPUPiS_S_ii:
	.zero		928


//--------------------- SYMBOLS --------------------------

	.type		.nv.reservedSmem.offset0,@object
	.size		.nv.reservedSmem.offset0,0x4
